//
// Generated by NVIDIA NVVM Compiler
//
// Compiler Build ID: CL-36424714
// Cuda compilation tools, release 13.0, V13.0.88
// Based on NVVM 20.0.0
//

.version 9.0
.target sm_100
.address_size 64

	// .globl	_Z22update_pagerank_arraysPfS_Pi

.visible .entry _Z22update_pagerank_arraysPfS_Pi(
	.param .u64 .ptr .align 1 _Z22update_pagerank_arraysPfS_Pi_param_0,
	.param .u64 .ptr .align 1 _Z22update_pagerank_arraysPfS_Pi_param_1,
	.param .u64 .ptr .align 1 _Z22update_pagerank_arraysPfS_Pi_param_2
)
{
	.reg .pred 	%p<2>;
	.reg .b32 	%r<6>;
	.reg .b32 	%f<2>;
	.reg .b64 	%rd<10>;

	ld.param.u64 	%rd1, [_Z22update_pagerank_arraysPfS_Pi_param_0];
	ld.param.u64 	%rd2, [_Z22update_pagerank_arraysPfS_Pi_param_1];
	ld.param.u64 	%rd3, [_Z22update_pagerank_arraysPfS_Pi_param_2];
	cvta.to.global.u64 	%rd4, %rd3;
	mov.u32 	%r2, %ctaid.x;
	mov.u32 	%r3, %ntid.x;
	mov.u32 	%r4, %tid.x;
	mad.lo.s32 	%r1, %r2, %r3, %r4;
	ld.global.u32 	%r5, [%rd4];
	setp.ge.s32 	%p1, %r1, %r5;
	@%p1 bra 	$L__BB0_2;
	cvta.to.global.u64 	%rd5, %rd2;
	cvta.to.global.u64 	%rd6, %rd1;
	mul.wide.s32 	%rd7, %r1, 4;
	add.s64 	%rd8, %rd5, %rd7;
	ld.global.f32 	%f1, [%rd8];
	add.s64 	%rd9, %rd6, %rd7;
	st.global.f32 	[%rd9], %f1;
$L__BB0_2:
	ret;

}
	// .globl	_Z8edgelistP4NodeP4EdgePiPfS4_
.visible .entry _Z8edgelistP4NodeP4EdgePiPfS4_(
	.param .u64 .ptr .align 1 _Z8edgelistP4NodeP4EdgePiPfS4__param_0,
	.param .u64 .ptr .align 1 _Z8edgelistP4NodeP4EdgePiPfS4__param_1,
	.param .u64 .ptr .align 1 _Z8edgelistP4NodeP4EdgePiPfS4__param_2,
	.param .u64 .ptr .align 1 _Z8edgelistP4NodeP4EdgePiPfS4__param_3,
	.param .u64 .ptr .align 1 _Z8edgelistP4NodeP4EdgePiPfS4__param_4
)
{
	.reg .pred 	%p<3>;
	.reg .b32 	%r<9>;
	.reg .b32 	%f<8>;
	.reg .b64 	%rd<19>;

	ld.param.u64 	%rd1, [_Z8edgelistP4NodeP4EdgePiPfS4__param_0];
	ld.param.u64 	%rd2, [_Z8edgelistP4NodeP4EdgePiPfS4__param_1];
	ld.param.u64 	%rd5, [_Z8edgelistP4NodeP4EdgePiPfS4__param_2];
	ld.param.u64 	%rd3, [_Z8edgelistP4NodeP4EdgePiPfS4__param_3];
	ld.param.u64 	%rd4, [_Z8edgelistP4NodeP4EdgePiPfS4__param_4];
	cvta.to.global.u64 	%rd6, %rd5;
	mov.u32 	%r5, %ctaid.x;
	mov.u32 	%r6, %ntid.x;
	mov.u32 	%r7, %tid.x;
	mad.lo.s32 	%r1, %r5, %r6, %r7;
	ld.global.u32 	%r8, [%rd6];
	setp.ge.s32 	%p1, %r1, %r8;
	@%p1 bra 	$L__BB1_4;
	cvta.to.global.u64 	%rd7, %rd2;
	cvta.to.global.u64 	%rd8, %rd1;
	mul.wide.s32 	%rd9, %r1, 8;
	add.s64 	%rd10, %rd7, %rd9;
	ld.global.u32 	%r2, [%rd10];
	ld.global.u32 	%r3, [%rd10+4];
	mul.wide.s32 	%rd11, %r2, 16;
	add.s64 	%rd12, %rd8, %rd11;
	ld.global.u32 	%r4, [%rd12+8];
	setp.eq.s32 	%p2, %r4, 0;
	mov.f32 	%f7, 0f00000000;
	@%p2 bra 	$L__BB1_3;
	cvta.to.global.u64 	%rd13, %rd3;
	mul.wide.s32 	%rd14, %r2, 4;
	add.s64 	%rd15, %rd13, %rd14;
	ld.global.f32 	%f4, [%rd15];
	cvt.rn.f32.s32 	%f5, %r4;
	div.rn.f32 	%f7, %f4, %f5;
$L__BB1_3:
	cvta.to.global.u64 	%rd16, %rd4;
	mul.wide.s32 	%rd17, %r3, 4;
	add.s64 	%rd18, %rd16, %rd17;
	atom.global.add.f32 	%f6, [%rd18], %f7;
$L__BB1_4:
	ret;

}
	// .globl	_Z11vertex_pushP4NodeP4EdgePiS3_PfS4_
.visible .entry _Z11vertex_pushP4NodeP4EdgePiS3_PfS4_(
	.param .u64 .ptr .align 1 _Z11vertex_pushP4NodeP4EdgePiS3_PfS4__param_0,
	.param .u64 .ptr .align 1 _Z11vertex_pushP4NodeP4EdgePiS3_PfS4__param_1,
	.param .u64 .ptr .align 1 _Z11vertex_pushP4NodeP4EdgePiS3_PfS4__param_2,
	.param .u64 .ptr .align 1 _Z11vertex_pushP4NodeP4EdgePiS3_PfS4__param_3,
	.param .u64 .ptr .align 1 _Z11vertex_pushP4NodeP4EdgePiS3_PfS4__param_4,
	.param .u64 .ptr .align 1 _Z11vertex_pushP4NodeP4EdgePiS3_PfS4__param_5
)
{
	.reg .pred 	%p<12>;
	.reg .b32 	%r<68>;
	.reg .b32 	%f<36>;
	.reg .b64 	%rd<82>;

	ld.param.u64 	%rd4, [_Z11vertex_pushP4NodeP4EdgePiS3_PfS4__param_0];
	ld.param.u64 	%rd6, [_Z11vertex_pushP4NodeP4EdgePiS3_PfS4__param_2];
	ld.param.u64 	%rd7, [_Z11vertex_pushP4NodeP4EdgePiS3_PfS4__param_3];
	ld.param.u64 	%rd5, [_Z11vertex_pushP4NodeP4EdgePiS3_PfS4__param_4];
	ld.param.u64 	%rd8, [_Z11vertex_pushP4NodeP4EdgePiS3_PfS4__param_5];
	cvta.to.global.u64 	%rd1, %rd8;
	cvta.to.global.u64 	%rd2, %rd7;
	cvta.to.global.u64 	%rd9, %rd6;
	mov.u32 	%r23, %ctaid.x;
	mov.u32 	%r24, %ntid.x;
	mov.u32 	%r25, %tid.x;
	mad.lo.s32 	%r1, %r23, %r24, %r25;
	ld.global.u32 	%r26, [%rd9];
	setp.ge.s32 	%p1, %r1, %r26;
	@%p1 bra 	$L__BB2_16;
	cvta.to.global.u64 	%rd10, %rd4;
	mul.wide.s32 	%rd11, %r1, 16;
	add.s64 	%rd12, %rd10, %rd11;
	ld.global.u32 	%r63, [%rd12];
	ld.global.u32 	%r3, [%rd12+8];
	setp.eq.s32 	%p2, %r3, 0;
	mov.f32 	%f35, 0f00000000;
	@%p2 bra 	$L__BB2_3;
	cvta.to.global.u64 	%rd13, %rd5;
	mul.wide.s32 	%rd14, %r1, 4;
	add.s64 	%rd15, %rd13, %rd14;
	ld.global.f32 	%f4, [%rd15];
	cvt.rn.f32.s32 	%f5, %r3;
	div.rn.f32 	%f35, %f4, %f5;
$L__BB2_3:
	setp.lt.s32 	%p3, %r3, 1;
	@%p3 bra 	$L__BB2_16;
	add.s32 	%r27, %r63, 1;
	add.s32 	%r28, %r3, %r63;
	max.s32 	%r29, %r28, %r27;
	sub.s32 	%r4, %r29, %r63;
	and.b32  	%r5, %r4, 15;
	sub.s32 	%r30, %r63, %r29;
	setp.gt.u32 	%p4, %r30, -16;
	@%p4 bra 	$L__BB2_7;
	and.b32  	%r31, %r4, -16;
	neg.s32 	%r61, %r31;
	add.s64 	%rd3, %rd2, 32;
$L__BB2_6:
	.pragma "nounroll";
	mul.wide.s32 	%rd16, %r63, 4;
	add.s64 	%rd17, %rd3, %rd16;
	ld.global.u32 	%r32, [%rd17+-32];
	mul.wide.s32 	%rd18, %r32, 4;
	add.s64 	%rd19, %rd1, %rd18;
	atom.global.add.f32 	%f6, [%rd19], %f35;
	ld.global.u32 	%r33, [%rd17+-28];
	mul.wide.s32 	%rd20, %r33, 4;
	add.s64 	%rd21, %rd1, %rd20;
	atom.global.add.f32 	%f7, [%rd21], %f35;
	ld.global.u32 	%r34, [%rd17+-24];
	mul.wide.s32 	%rd22, %r34, 4;
	add.s64 	%rd23, %rd1, %rd22;
	atom.global.add.f32 	%f8, [%rd23], %f35;
	ld.global.u32 	%r35, [%rd17+-20];
	mul.wide.s32 	%rd24, %r35, 4;
	add.s64 	%rd25, %rd1, %rd24;
	atom.global.add.f32 	%f9, [%rd25], %f35;
	ld.global.u32 	%r36, [%rd17+-16];
	mul.wide.s32 	%rd26, %r36, 4;
	add.s64 	%rd27, %rd1, %rd26;
	atom.global.add.f32 	%f10, [%rd27], %f35;
	ld.global.u32 	%r37, [%rd17+-12];
	mul.wide.s32 	%rd28, %r37, 4;
	add.s64 	%rd29, %rd1, %rd28;
	atom.global.add.f32 	%f11, [%rd29], %f35;
	ld.global.u32 	%r38, [%rd17+-8];
	mul.wide.s32 	%rd30, %r38, 4;
	add.s64 	%rd31, %rd1, %rd30;
	atom.global.add.f32 	%f12, [%rd31], %f35;
	ld.global.u32 	%r39, [%rd17+-4];
	mul.wide.s32 	%rd32, %r39, 4;
	add.s64 	%rd33, %rd1, %rd32;
	atom.global.add.f32 	%f13, [%rd33], %f35;
	ld.global.u32 	%r40, [%rd17];
	mul.wide.s32 	%rd34, %r40, 4;
	add.s64 	%rd35, %rd1, %rd34;
	atom.global.add.f32 	%f14, [%rd35], %f35;
	ld.global.u32 	%r41, [%rd17+4];
	mul.wide.s32 	%rd36, %r41, 4;
	add.s64 	%rd37, %rd1, %rd36;
	atom.global.add.f32 	%f15, [%rd37], %f35;
	ld.global.u32 	%r42, [%rd17+8];
	mul.wide.s32 	%rd38, %r42, 4;
	add.s64 	%rd39, %rd1, %rd38;
	atom.global.add.f32 	%f16, [%rd39], %f35;
	ld.global.u32 	%r43, [%rd17+12];
	mul.wide.s32 	%rd40, %r43, 4;
	add.s64 	%rd41, %rd1, %rd40;
	atom.global.add.f32 	%f17, [%rd41], %f35;
	ld.global.u32 	%r44, [%rd17+16];
	mul.wide.s32 	%rd42, %r44, 4;
	add.s64 	%rd43, %rd1, %rd42;
	atom.global.add.f32 	%f18, [%rd43], %f35;
	ld.global.u32 	%r45, [%rd17+20];
	mul.wide.s32 	%rd44, %r45, 4;
	add.s64 	%rd45, %rd1, %rd44;
	atom.global.add.f32 	%f19, [%rd45], %f35;
	ld.global.u32 	%r46, [%rd17+24];
	mul.wide.s32 	%rd46, %r46, 4;
	add.s64 	%rd47, %rd1, %rd46;
	atom.global.add.f32 	%f20, [%rd47], %f35;
	ld.global.u32 	%r47, [%rd17+28];
	mul.wide.s32 	%rd48, %r47, 4;
	add.s64 	%rd49, %rd1, %rd48;
	atom.global.add.f32 	%f21, [%rd49], %f35;
	add.s32 	%r63, %r63, 16;
	add.s32 	%r61, %r61, 16;
	setp.ne.s32 	%p5, %r61, 0;
	@%p5 bra 	$L__BB2_6;
$L__BB2_7:
	setp.eq.s32 	%p6, %r5, 0;
	@%p6 bra 	$L__BB2_16;
	and.b32  	%r12, %r4, 7;
	setp.lt.u32 	%p7, %r5, 8;
	@%p7 bra 	$L__BB2_10;
	mul.wide.s32 	%rd50, %r63, 4;
	add.s64 	%rd51, %rd2, %rd50;
	ld.global.u32 	%r48, [%rd51];
	mul.wide.s32 	%rd52, %r48, 4;
	add.s64 	%rd53, %rd1, %rd52;
	atom.global.add.f32 	%f22, [%rd53], %f35;
	ld.global.u32 	%r49, [%rd51+4];
	mul.wide.s32 	%rd54, %r49, 4;
	add.s64 	%rd55, %rd1, %rd54;
	atom.global.add.f32 	%f23, [%rd55], %f35;
	ld.global.u32 	%r50, [%rd51+8];
	mul.wide.s32 	%rd56, %r50, 4;
	add.s64 	%rd57, %rd1, %rd56;
	atom.global.add.f32 	%f24, [%rd57], %f35;
	ld.global.u32 	%r51, [%rd51+12];
	mul.wide.s32 	%rd58, %r51, 4;
	add.s64 	%rd59, %rd1, %rd58;
	atom.global.add.f32 	%f25, [%rd59], %f35;
	ld.global.u32 	%r52, [%rd51+16];
	mul.wide.s32 	%rd60, %r52, 4;
	add.s64 	%rd61, %rd1, %rd60;
	atom.global.add.f32 	%f26, [%rd61], %f35;
	ld.global.u32 	%r53, [%rd51+20];
	mul.wide.s32 	%rd62, %r53, 4;
	add.s64 	%rd63, %rd1, %rd62;
	atom.global.add.f32 	%f27, [%rd63], %f35;
	ld.global.u32 	%r54, [%rd51+24];
	mul.wide.s32 	%rd64, %r54, 4;
	add.s64 	%rd65, %rd1, %rd64;
	atom.global.add.f32 	%f28, [%rd65], %f35;
	ld.global.u32 	%r55, [%rd51+28];
	mul.wide.s32 	%rd66, %r55, 4;
	add.s64 	%rd67, %rd1, %rd66;
	atom.global.add.f32 	%f29, [%rd67], %f35;
	add.s32 	%r63, %r63, 8;
$L__BB2_10:
	setp.eq.s32 	%p8, %r12, 0;
	@%p8 bra 	$L__BB2_16;
	and.b32  	%r15, %r4, 3;
	setp.lt.u32 	%p9, %r12, 4;
	@%p9 bra 	$L__BB2_13;
	mul.wide.s32 	%rd68, %r63, 4;
	add.s64 	%rd69, %rd2, %rd68;
	ld.global.u32 	%r56, [%rd69];
	mul.wide.s32 	%rd70, %r56, 4;
	add.s64 	%rd71, %rd1, %rd70;
	atom.global.add.f32 	%f30, [%rd71], %f35;
	ld.global.u32 	%r57, [%rd69+4];
	mul.wide.s32 	%rd72, %r57, 4;
	add.s64 	%rd73, %rd1, %rd72;
	atom.global.add.f32 	%f31, [%rd73], %f35;
	ld.global.u32 	%r58, [%rd69+8];
	mul.wide.s32 	%rd74, %r58, 4;
	add.s64 	%rd75, %rd1, %rd74;
	atom.global.add.f32 	%f32, [%rd75], %f35;
	ld.global.u32 	%r59, [%rd69+12];
	mul.wide.s32 	%rd76, %r59, 4;
	add.s64 	%rd77, %rd1, %rd76;
	atom.global.add.f32 	%f33, [%rd77], %f35;
	add.s32 	%r63, %r63, 4;
$L__BB2_13:
	setp.eq.s32 	%p10, %r15, 0;
	@%p10 bra 	$L__BB2_16;
	neg.s32 	%r66, %r15;
$L__BB2_15:
	.pragma "nounroll";
	mul.wide.s32 	%rd78, %r63, 4;
	add.s64 	%rd79, %rd2, %rd78;
	ld.global.u32 	%r60, [%rd79];
	mul.wide.s32 	%rd80, %r60, 4;
	add.s64 	%rd81, %rd1, %rd80;
	atom.global.add.f32 	%f34, [%rd81], %f35;
	add.s32 	%r63, %r63, 1;
	add.s32 	%r66, %r66, 1;
	setp.ne.s32 	%p11, %r66, 0;
	@%p11 bra 	$L__BB2_15;
$L__BB2_16:
	ret;

}
	// .globl	_Z11vertex_pullP4NodeP4EdgePiS3_PfS4_
.visible .entry _Z11vertex_pullP4NodeP4EdgePiS3_PfS4_(
	.param .u64 .ptr .align 1 _Z11vertex_pullP4NodeP4EdgePiS3_PfS4__param_0,
	.param .u64 .ptr .align 1 _Z11vertex_pullP4NodeP4EdgePiS3_PfS4__param_1,
	.param .u64 .ptr .align 1 _Z11vertex_pullP4NodeP4EdgePiS3_PfS4__param_2,
	.param .u64 .ptr .align 1 _Z11vertex_pullP4NodeP4EdgePiS3_PfS4__param_3,
	.param .u64 .ptr .align 1 _Z11vertex_pullP4NodeP4EdgePiS3_PfS4__param_4,
	.param .u64 .ptr .align 1 _Z11vertex_pullP4NodeP4EdgePiS3_PfS4__param_5
)
{
	.reg .pred 	%p<26>;
	.reg .b32 	%r<62>;
	.reg .b32 	%f<113>;
	.reg .b64 	%rd<84>;

	ld.param.u64 	%rd9, [_Z11vertex_pullP4NodeP4EdgePiS3_PfS4__param_0];
	ld.param.u64 	%rd10, [_Z11vertex_pullP4NodeP4EdgePiS3_PfS4__param_2];
	ld.param.u64 	%rd11, [_Z11vertex_pullP4NodeP4EdgePiS3_PfS4__param_3];
	ld.param.u64 	%rd12, [_Z11vertex_pullP4NodeP4EdgePiS3_PfS4__param_4];
	ld.param.u64 	%rd8, [_Z11vertex_pullP4NodeP4EdgePiS3_PfS4__param_5];
	cvta.to.global.u64 	%rd1, %rd12;
	cvta.to.global.u64 	%rd2, %rd11;
	cvta.to.global.u64 	%rd3, %rd9;
	cvta.to.global.u64 	%rd13, %rd10;
	mov.u32 	%r47, %ctaid.x;
	mov.u32 	%r48, %ntid.x;
	mov.u32 	%r49, %tid.x;
	mad.lo.s32 	%r1, %r47, %r48, %r49;
	ld.global.u32 	%r50, [%rd13];
	setp.ge.s32 	%p1, %r1, %r50;
	@%p1 bra 	$L__BB3_43;
	mul.wide.s32 	%rd14, %r1, 16;
	add.s64 	%rd15, %rd3, %rd14;
	ld.global.u32 	%r59, [%rd15+4];
	ld.global.u32 	%r3, [%rd15+12];
	setp.lt.s32 	%p2, %r3, 1;
	mov.f32 	%f92, 0f00000000;
	@%p2 bra 	$L__BB3_42;
	add.s32 	%r51, %r59, 1;
	add.s32 	%r52, %r3, %r59;
	max.s32 	%r53, %r52, %r51;
	sub.s32 	%r4, %r53, %r59;
	and.b32  	%r5, %r4, 7;
	sub.s32 	%r54, %r59, %r53;
	setp.gt.u32 	%p3, %r54, -8;
	mov.f32 	%f92, 0f00000000;
	@%p3 bra 	$L__BB3_21;
	and.b32  	%r55, %r4, -8;
	neg.s32 	%r57, %r55;
	add.s64 	%rd4, %rd2, 16;
	mov.f32 	%f92, 0f00000000;
$L__BB3_4:
	.pragma "nounroll";
	mul.wide.s32 	%rd16, %r59, 4;
	add.s64 	%rd5, %rd4, %rd16;
	ld.global.u32 	%r9, [%rd5+-16];
	mul.wide.s32 	%rd17, %r9, 16;
	add.s64 	%rd18, %rd3, %rd17;
	ld.global.u32 	%r10, [%rd18+8];
	setp.eq.s32 	%p4, %r10, 0;
	@%p4 bra 	$L__BB3_6;
	mul.wide.s32 	%rd19, %r9, 4;
	add.s64 	%rd20, %rd1, %rd19;
	ld.global.f32 	%f42, [%rd20];
	cvt.rn.f32.s32 	%f43, %r10;
	div.rn.f32 	%f44, %f42, %f43;
	add.f32 	%f92, %f92, %f44;
$L__BB3_6:
	ld.global.u32 	%r11, [%rd5+-12];
	mul.wide.s32 	%rd21, %r11, 16;
	add.s64 	%rd22, %rd3, %rd21;
	ld.global.u32 	%r12, [%rd22+8];
	setp.eq.s32 	%p5, %r12, 0;
	@%p5 bra 	$L__BB3_8;
	mul.wide.s32 	%rd23, %r11, 4;
	add.s64 	%rd24, %rd1, %rd23;
	ld.global.f32 	%f45, [%rd24];
	cvt.rn.f32.s32 	%f46, %r12;
	div.rn.f32 	%f47, %f45, %f46;
	add.f32 	%f92, %f92, %f47;
$L__BB3_8:
	ld.global.u32 	%r13, [%rd5+-8];
	mul.wide.s32 	%rd25, %r13, 16;
	add.s64 	%rd26, %rd3, %rd25;
	ld.global.u32 	%r14, [%rd26+8];
	setp.eq.s32 	%p6, %r14, 0;
	@%p6 bra 	$L__BB3_10;
	mul.wide.s32 	%rd27, %r13, 4;
	add.s64 	%rd28, %rd1, %rd27;
	ld.global.f32 	%f48, [%rd28];
	cvt.rn.f32.s32 	%f49, %r14;
	div.rn.f32 	%f50, %f48, %f49;
	add.f32 	%f92, %f92, %f50;
$L__BB3_10:
	ld.global.u32 	%r15, [%rd5+-4];
	mul.wide.s32 	%rd29, %r15, 16;
	add.s64 	%rd30, %rd3, %rd29;
	ld.global.u32 	%r16, [%rd30+8];
	setp.eq.s32 	%p7, %r16, 0;
	@%p7 bra 	$L__BB3_12;
	mul.wide.s32 	%rd31, %r15, 4;
	add.s64 	%rd32, %rd1, %rd31;
	ld.global.f32 	%f51, [%rd32];
	cvt.rn.f32.s32 	%f52, %r16;
	div.rn.f32 	%f53, %f51, %f52;
	add.f32 	%f92, %f92, %f53;
$L__BB3_12:
	ld.global.u32 	%r17, [%rd5];
	mul.wide.s32 	%rd33, %r17, 16;
	add.s64 	%rd34, %rd3, %rd33;
	ld.global.u32 	%r18, [%rd34+8];
	setp.eq.s32 	%p8, %r18, 0;
	@%p8 bra 	$L__BB3_14;
	mul.wide.s32 	%rd35, %r17, 4;
	add.s64 	%rd36, %rd1, %rd35;
	ld.global.f32 	%f54, [%rd36];
	cvt.rn.f32.s32 	%f55, %r18;
	div.rn.f32 	%f56, %f54, %f55;
	add.f32 	%f92, %f92, %f56;
$L__BB3_14:
	ld.global.u32 	%r19, [%rd5+4];
	mul.wide.s32 	%rd37, %r19, 16;
	add.s64 	%rd38, %rd3, %rd37;
	ld.global.u32 	%r20, [%rd38+8];
	setp.eq.s32 	%p9, %r20, 0;
	@%p9 bra 	$L__BB3_16;
	mul.wide.s32 	%rd39, %r19, 4;
	add.s64 	%rd40, %rd1, %rd39;
	ld.global.f32 	%f57, [%rd40];
	cvt.rn.f32.s32 	%f58, %r20;
	div.rn.f32 	%f59, %f57, %f58;
	add.f32 	%f92, %f92, %f59;
$L__BB3_16:
	ld.global.u32 	%r21, [%rd5+8];
	mul.wide.s32 	%rd41, %r21, 16;
	add.s64 	%rd42, %rd3, %rd41;
	ld.global.u32 	%r22, [%rd42+8];
	setp.eq.s32 	%p10, %r22, 0;
	@%p10 bra 	$L__BB3_18;
	mul.wide.s32 	%rd43, %r21, 4;
	add.s64 	%rd44, %rd1, %rd43;
	ld.global.f32 	%f60, [%rd44];
	cvt.rn.f32.s32 	%f61, %r22;
	div.rn.f32 	%f62, %f60, %f61;
	add.f32 	%f92, %f92, %f62;
$L__BB3_18:
	ld.global.u32 	%r23, [%rd5+12];
	mul.wide.s32 	%rd45, %r23, 16;
	add.s64 	%rd46, %rd3, %rd45;
	ld.global.u32 	%r24, [%rd46+8];
	setp.eq.s32 	%p11, %r24, 0;
	@%p11 bra 	$L__BB3_20;
	mul.wide.s32 	%rd47, %r23, 4;
	add.s64 	%rd48, %rd1, %rd47;
	ld.global.f32 	%f63, [%rd48];
	cvt.rn.f32.s32 	%f64, %r24;
	div.rn.f32 	%f65, %f63, %f64;
	add.f32 	%f92, %f92, %f65;
$L__BB3_20:
	add.s32 	%r59, %r59, 8;
	add.s32 	%r57, %r57, 8;
	setp.ne.s32 	%p12, %r57, 0;
	@%p12 bra 	$L__BB3_4;
$L__BB3_21:
	setp.eq.s32 	%p13, %r5, 0;
	@%p13 bra 	$L__BB3_42;
	and.b32  	%r28, %r4, 3;
	setp.lt.u32 	%p14, %r5, 4;
	@%p14 bra 	$L__BB3_32;
	mul.wide.s32 	%rd49, %r59, 4;
	add.s64 	%rd6, %rd2, %rd49;
	ld.global.u32 	%r29, [%rd6];
	mul.wide.s32 	%rd50, %r29, 16;
	add.s64 	%rd51, %rd3, %rd50;
	ld.global.u32 	%r30, [%rd51+8];
	setp.eq.s32 	%p15, %r30, 0;
	@%p15 bra 	$L__BB3_25;
	mul.wide.s32 	%rd52, %r29, 4;
	add.s64 	%rd53, %rd1, %rd52;
	ld.global.f32 	%f67, [%rd53];
	cvt.rn.f32.s32 	%f68, %r30;
	div.rn.f32 	%f69, %f67, %f68;
	add.f32 	%f92, %f92, %f69;
$L__BB3_25:
	ld.global.u32 	%r31, [%rd6+4];
	mul.wide.s32 	%rd54, %r31, 16;
	add.s64 	%rd55, %rd3, %rd54;
	ld.global.u32 	%r32, [%rd55+8];
	setp.eq.s32 	%p16, %r32, 0;
	@%p16 bra 	$L__BB3_27;
	mul.wide.s32 	%rd56, %r31, 4;
	add.s64 	%rd57, %rd1, %rd56;
	ld.global.f32 	%f70, [%rd57];
	cvt.rn.f32.s32 	%f71, %r32;
	div.rn.f32 	%f72, %f70, %f71;
	add.f32 	%f92, %f92, %f72;
$L__BB3_27:
	ld.global.u32 	%r33, [%rd6+8];
	mul.wide.s32 	%rd58, %r33, 16;
	add.s64 	%rd59, %rd3, %rd58;
	ld.global.u32 	%r34, [%rd59+8];
	setp.eq.s32 	%p17, %r34, 0;
	@%p17 bra 	$L__BB3_29;
	mul.wide.s32 	%rd60, %r33, 4;
	add.s64 	%rd61, %rd1, %rd60;
	ld.global.f32 	%f73, [%rd61];
	cvt.rn.f32.s32 	%f74, %r34;
	div.rn.f32 	%f75, %f73, %f74;
	add.f32 	%f92, %f92, %f75;
$L__BB3_29:
	ld.global.u32 	%r35, [%rd6+12];
	mul.wide.s32 	%rd62, %r35, 16;
	add.s64 	%rd63, %rd3, %rd62;
	ld.global.u32 	%r36, [%rd63+8];
	setp.eq.s32 	%p18, %r36, 0;
	@%p18 bra 	$L__BB3_31;
	mul.wide.s32 	%rd64, %r35, 4;
	add.s64 	%rd65, %rd1, %rd64;
	ld.global.f32 	%f76, [%rd65];
	cvt.rn.f32.s32 	%f77, %r36;
	div.rn.f32 	%f78, %f76, %f77;
	add.f32 	%f92, %f92, %f78;
$L__BB3_31:
	add.s32 	%r59, %r59, 4;
$L__BB3_32:
	setp.eq.s32 	%p19, %r28, 0;
	@%p19 bra 	$L__BB3_42;
	setp.eq.s32 	%p20, %r28, 1;
	@%p20 bra 	$L__BB3_39;
	mul.wide.s32 	%rd66, %r59, 4;
	add.s64 	%rd7, %rd2, %rd66;
	ld.global.u32 	%r39, [%rd7];
	mul.wide.s32 	%rd67, %r39, 16;
	add.s64 	%rd68, %rd3, %rd67;
	ld.global.u32 	%r40, [%rd68+8];
	setp.eq.s32 	%p21, %r40, 0;
	@%p21 bra 	$L__BB3_36;
	mul.wide.s32 	%rd69, %r39, 4;
	add.s64 	%rd70, %rd1, %rd69;
	ld.global.f32 	%f80, [%rd70];
	cvt.rn.f32.s32 	%f81, %r40;
	div.rn.f32 	%f82, %f80, %f81;
	add.f32 	%f92, %f92, %f82;
$L__BB3_36:
	ld.global.u32 	%r41, [%rd7+4];
	mul.wide.s32 	%rd71, %r41, 16;
	add.s64 	%rd72, %rd3, %rd71;
	ld.global.u32 	%r42, [%rd72+8];
	setp.eq.s32 	%p22, %r42, 0;
	@%p22 bra 	$L__BB3_38;
	mul.wide.s32 	%rd73, %r41, 4;
	add.s64 	%rd74, %rd1, %rd73;
	ld.global.f32 	%f83, [%rd74];
	cvt.rn.f32.s32 	%f84, %r42;
	div.rn.f32 	%f85, %f83, %f84;
	add.f32 	%f92, %f92, %f85;
$L__BB3_38:
	add.s32 	%r59, %r59, 2;
$L__BB3_39:
	and.b32  	%r56, %r4, 1;
	setp.eq.b32 	%p23, %r56, 1;
	not.pred 	%p24, %p23;
	@%p24 bra 	$L__BB3_42;
	mul.wide.s32 	%rd75, %r59, 4;
	add.s64 	%rd76, %rd2, %rd75;
	ld.global.u32 	%r45, [%rd76];
	mul.wide.s32 	%rd77, %r45, 16;
	add.s64 	%rd78, %rd3, %rd77;
	ld.global.u32 	%r46, [%rd78+8];
	setp.eq.s32 	%p25, %r46, 0;
	@%p25 bra 	$L__BB3_42;
	mul.wide.s32 	%rd79, %r45, 4;
	add.s64 	%rd80, %rd1, %rd79;
	ld.global.f32 	%f86, [%rd80];
	cvt.rn.f32.s32 	%f87, %r46;
	div.rn.f32 	%f88, %f86, %f87;
	add.f32 	%f92, %f92, %f88;
$L__BB3_42:
	cvta.to.global.u64 	%rd81, %rd8;
	mul.wide.s32 	%rd82, %r1, 4;
	add.s64 	%rd83, %rd81, %rd82;
	ld.global.f32 	%f89, [%rd83];
	add.f32 	%f90, %f92, %f89;
	st.global.f32 	[%rd83], %f90;
$L__BB3_43:
	ret;

}


// ===== COMPILED SASS (sm_100) =====

	.target	sm_100

	.elftype	@"ET_EXEC"


//--------------------- .note.nv.tkinfo           --------------------------
	.section	.note.nv.tkinfo,"",@"SHT_NOTE"
	.sectionflags	@"SHF_NOTE_NV_TKINFO"
	.tkinfo
        /*0018*/ 	.word	0x00000002
        /*0030*/ 	.string	""
        /*0030*/ 	.string	"ptxas"
        /*0030*/ 	.string	"Cuda compilation tools, release 13.0, V13.0.88"
        /*0030*/ 	.string	"Build cuda_13.0.r13.0/compiler.36424714_0"
        /*0030*/ 	.string	"-arch sm_100 -m 64 "



//--------------------- .note.nv.cuinfo           --------------------------
	.section	.note.nv.cuinfo,"",@"SHT_NOTE"
	.sectionflags	@"SHF_NOTE_NV_CUINFO"
        /*0018*/ 	.short	0x0002
        /*001a*/ 	.short	0x0064
        /*001c*/ 	.short	0x0082
	.zero		2


//--------------------- .nv.info                  --------------------------
	.section	.nv.info,"",@"SHT_CUDA_INFO"
	.align	4


	//----- nvinfo : EIATTR_REGCOUNT
	.align		4
        /*0000*/ 	.byte	0x04, 0x2f
        /*0002*/ 	.short	(.L_1 - .L_0)
	.align		4
.L_0:
        /*0004*/ 	.word	index@(_Z22update_pagerank_arraysPfS_Pi)
        /*0008*/ 	.word	0x0000000a


	//----- nvinfo : EIATTR_FRAME_SIZE
	.align		4
.L_1:
        /*000c*/ 	.byte	0x04, 0x11
        /*000e*/ 	.short	(.L_3 - .L_2)
	.align		4
.L_2:
        /*0010*/ 	.word	index@(_Z22update_pagerank_arraysPfS_Pi)
        /*0014*/ 	.word	0x00000000


	//----- nvinfo : EIATTR_REGCOUNT
	.align		4
.L_3:
        /*0018*/ 	.byte	0x04, 0x2f
        /*001a*/ 	.short	(.L_5 - .L_4)
	.align		4
.L_4:
        /*001c*/ 	.word	index@(_Z8edgelistP4NodeP4EdgePiPfS4_)
        /*0020*/ 	.word	0x00000010


	//----- nvinfo : EIATTR_FRAME_SIZE
	.align		4
.L_5:
        /*0024*/ 	.byte	0x04, 0x11
        /*0026*/ 	.short	(.L_7 - .L_6)
	.align		4
.L_6:
        /*0028*/ 	.word	index@($__internal_2_$__cuda_sm3x_div_rn_noftz_f32_slowpath)
        /*002c*/ 	.word	0x00000000


	//----- nvinfo : EIATTR_FRAME_SIZE
	.align		4
.L_7:
        /*0030*/ 	.byte	0x04, 0x11
        /*0032*/ 	.short	(.L_9 - .L_8)
	.align		4
.L_8:
        /*0034*/ 	.word	index@(_Z8edgelistP4NodeP4EdgePiPfS4_)
        /*0038*/ 	.word	0x00000000


	//----- nvinfo : EIATTR_REGCOUNT
	.align		4
.L_9:
        /*003c*/ 	.byte	0x04, 0x2f
        /*003e*/ 	.short	(.L_11 - .L_10)
	.align		4
.L_10:
        /*0040*/ 	.word	index@(_Z11vertex_pushP4NodeP4EdgePiS3_PfS4_)
        /*0044*/ 	.word	0x00000018


	//----- nvinfo : EIATTR_FRAME_SIZE
	.align		4
.L_11:
        /*0048*/ 	.byte	0x04, 0x11
        /*004a*/ 	.short	(.L_13 - .L_12)
	.align		4
.L_12:
        /*004c*/ 	.word	index@($__internal_1_$__cuda_sm3x_div_rn_noftz_f32_slowpath)
        /*0050*/ 	.word	0x00000000


	//----- nvinfo : EIATTR_FRAME_SIZE
	.align		4
.L_13:
        /*0054*/ 	.byte	0x04, 0x11
        /*0056*/ 	.short	(.L_15 - .L_14)
	.align		4
.L_14:
        /*0058*/ 	.word	index@(_Z11vertex_pushP4NodeP4EdgePiS3_PfS4_)
        /*005c*/ 	.word	0x00000000


	//----- nvinfo : EIATTR_REGCOUNT
	.align		4
.L_15:
        /*0060*/ 	.byte	0x04, 0x2f
        /*0062*/ 	.short	(.L_17 - .L_16)
	.align		4
.L_16:
        /*0064*/ 	.word	index@(_Z11vertex_pullP4NodeP4EdgePiS3_PfS4_)
        /*0068*/ 	.word	0x0000001b


	//----- nvinfo : EIATTR_FRAME_SIZE
	.align		4
.L_17:
        /*006c*/ 	.byte	0x04, 0x11
        /*006e*/ 	.short	(.L_19 - .L_18)
	.align		4
.L_18:
        /*0070*/ 	.word	index@($__internal_0_$__cuda_sm3x_div_rn_noftz_f32_slowpath)
        /*0074*/ 	.word	0x00000000


	//----- nvinfo : EIATTR_FRAME_SIZE
	.align		4
.L_19:
        /*0078*/ 	.byte	0x04, 0x11
        /*007a*/ 	.short	(.L_21 - .L_20)
	.align		4
.L_20:
        /*007c*/ 	.word	index@(_Z11vertex_pullP4NodeP4EdgePiS3_PfS4_)
        /*0080*/ 	.word	0x00000000


	//----- nvinfo : EIATTR_MIN_STACK_SIZE
	.align		4
.L_21:
        /*0084*/ 	.byte	0x04, 0x12
        /*0086*/ 	.short	(.L_23 - .L_22)
	.align		4
.L_22:
        /*0088*/ 	.word	index@(_Z11vertex_pullP4NodeP4EdgePiS3_PfS4_)
        /*008c*/ 	.word	0x00000000


	//----- nvinfo : EIATTR_MIN_STACK_SIZE
	.align		4
.L_23:
        /*0090*/ 	.byte	0x04, 0x12
        /*0092*/ 	.short	(.L_25 - .L_24)
	.align		4
.L_24:
        /*0094*/ 	.word	index@(_Z11vertex_pushP4NodeP4EdgePiS3_PfS4_)
        /*0098*/ 	.word	0x00000000


	//----- nvinfo : EIATTR_MIN_STACK_SIZE
	.align		4
.L_25:
        /*009c*/ 	.byte	0x04, 0x12
        /*009e*/ 	.short	(.L_27 - .L_26)
	.align		4
.L_26:
        /*00a0*/ 	.word	index@(_Z8edgelistP4NodeP4EdgePiPfS4_)
        /*00a4*/ 	.word	0x00000000


	//----- nvinfo : EIATTR_MIN_STACK_SIZE
	.align		4
.L_27:
        /*00a8*/ 	.byte	0x04, 0x12
        /*00aa*/ 	.short	(.L_29 - .L_28)
	.align		4
.L_28:
        /*00ac*/ 	.word	index@(_Z22update_pagerank_arraysPfS_Pi)
        /*00b0*/ 	.word	0x00000000
.L_29:


//--------------------- .nv.compat                --------------------------
	.section	.nv.compat,"",@"SHT_CUDA_COMPAT_INFO"
	.align	4
        /*0000*/ 	.byte	0x02, 0x09, 0x00, 0x00, 0x02, 0x02, 0x01, 0x00, 0x02, 0x05, 0x05, 0x00, 0x03, 0x07, 0x01, 0x01
        /*0010*/ 	.byte	0x02, 0x03, 0x00, 0x00, 0x02, 0x06, 0x01, 0x00, 0x04, 0x0b, 0x08, 0x00, 0x01, 0x00, 0x00, 0x00
        /*0020*/ 	.byte	0x00, 0x00, 0x00, 0x00


//--------------------- .nv.info._Z11vertex_pullP4NodeP4EdgePiS3_PfS4_ --------------------------
	.section	.nv.info._Z11vertex_pullP4NodeP4EdgePiS3_PfS4_,"",@"SHT_CUDA_INFO"
	.sectionflags	@""
	.align	4


	//----- nvinfo : EIATTR_CUDA_API_VERSION
	.align		4
        /*0000*/ 	.byte	0x04, 0x37
        /*0002*/ 	.short	(.L_31 - .L_30)
.L_30:
        /*0004*/ 	.word	0x00000082


	//----- nvinfo : EIATTR_KPARAM_INFO
	.align		4
.L_31:
        /*0008*/ 	.byte	0x04, 0x17
        /*000a*/ 	.short	(.L_33 - .L_32)
.L_32:
        /*000c*/ 	.word	0x00000000
        /*0010*/ 	.short	0x0005
        /*0012*/ 	.short	0x0028
        /*0014*/ 	.byte	0x00, 0xf5, 0x21, 0x00


	//----- nvinfo : EIATTR_KPARAM_INFO
	.align		4
.L_33:
        /*0018*/ 	.byte	0x04, 0x17
        /*001a*/ 	.short	(.L_35 - .L_34)
.L_34:
        /*001c*/ 	.word	0x00000000
        /*0020*/ 	.short	0x0004
        /*0022*/ 	.short	0x0020
        /*0024*/ 	.byte	0x00, 0xf5, 0x21, 0x00


	//----- nvinfo : EIATTR_KPARAM_INFO
	.align		4
.L_35:
        /*0028*/ 	.byte	0x04, 0x17
        /*002a*/ 	.short	(.L_37 - .L_36)
.L_36:
        /*002c*/ 	.word	0x00000000
        /*0030*/ 	.short	0x0003
        /*0032*/ 	.short	0x0018
        /*0034*/ 	.byte	0x00, 0xf5, 0x21, 0x00


	//----- nvinfo : EIATTR_KPARAM_INFO
	.align		4
.L_37:
        /*0038*/ 	.byte	0x04, 0x17
        /*003a*/ 	.short	(.L_39 - .L_38)
.L_38:
        /*003c*/ 	.word	0x00000000
        /*0040*/ 	.short	0x0002
        /*0042*/ 	.short	0x0010
        /*0044*/ 	.byte	0x00, 0xf5, 0x21, 0x00


	//----- nvinfo : EIATTR_KPARAM_INFO
	.align		4
.L_39:
        /*0048*/ 	.byte	0x04, 0x17
        /*004a*/ 	.short	(.L_41 - .L_40)
.L_40:
        /*004c*/ 	.word	0x00000000
        /*0050*/ 	.short	0x0001
        /*0052*/ 	.short	0x0008
        /*0054*/ 	.byte	0x00, 0xf5, 0x21, 0x00


	//----- nvinfo : EIATTR_KPARAM_INFO
	.align		4
.L_41:
        /*0058*/ 	.byte	0x04, 0x17
        /*005a*/ 	.short	(.L_43 - .L_42)
.L_42:
        /*005c*/ 	.word	0x00000000
        /*0060*/ 	.short	0x0000
        /*0062*/ 	.short	0x0000
        /*0064*/ 	.byte	0x00, 0xf5, 0x21, 0x00


	//----- nvinfo : EIATTR_SPARSE_MMA_MASK
	.align		4
.L_43:
        /*0068*/ 	.byte	0x03, 0x50
        /*006a*/ 	.short	0x0000


	//----- nvinfo : EIATTR_MAXREG_COUNT
	.align		4
        /*006c*/ 	.byte	0x03, 0x1b
        /*006e*/ 	.short	0x00ff


	//----- nvinfo : EIATTR_MERCURY_ISA_VERSION
	.align		4
        /*0070*/ 	.byte	0x03, 0x5f
        /*0072*/ 	.short	0x0101


	//----- nvinfo : EIATTR_VRC_CTA_INIT_COUNT
	.align		4
        /*0074*/ 	.byte	0x02, 0x4a
	.zero		1
	.zero		1


	//----- nvinfo : EIATTR_EXIT_INSTR_OFFSETS
	.align		4
        /*0078*/ 	.byte	0x04, 0x1c
        /*007a*/ 	.short	(.L_45 - .L_44)


	//   ....[0]....
.L_44:
        /*007c*/ 	.word	0x00000090


	//   ....[1]....
        /*0080*/ 	.word	0x00001bb0


	//----- nvinfo : EIATTR_CRS_STACK_SIZE
	.align		4
.L_45:
        /*0084*/ 	.byte	0x04, 0x1e
        /*0086*/ 	.short	(.L_47 - .L_46)
.L_46:
        /*0088*/ 	.word	0x00000000


	//----- nvinfo : EIATTR_CBANK_PARAM_SIZE
	.align		4
.L_47:
        /*008c*/ 	.byte	0x03, 0x19
        /*008e*/ 	.short	0x0030


	//----- nvinfo : EIATTR_PARAM_CBANK
	.align		4
        /*0090*/ 	.byte	0x04, 0x0a
        /*0092*/ 	.short	(.L_49 - .L_48)
	.align		4
.L_48:
        /*0094*/ 	.word	index@(.nv.constant0._Z11vertex_pullP4NodeP4EdgePiS3_PfS4_)
        /*0098*/ 	.short	0x0380
        /*009a*/ 	.short	0x0030


	//----- nvinfo : EIATTR_SW_WAR
	.align		4
.L_49:
        /*009c*/ 	.byte	0x04, 0x36
        /*009e*/ 	.short	(.L_51 - .L_50)
.L_50:
        /*00a0*/ 	.word	0x00000008
.L_51:


//--------------------- .nv.info._Z11vertex_pushP4NodeP4EdgePiS3_PfS4_ --------------------------
	.section	.nv.info._Z11vertex_pushP4NodeP4EdgePiS3_PfS4_,"",@"SHT_CUDA_INFO"
	.sectionflags	@""
	.align	4


	//----- nvinfo : EIATTR_CUDA_API_VERSION
	.align		4
        /*0000*/ 	.byte	0x04, 0x37
        /*0002*/ 	.short	(.L_53 - .L_52)
.L_52:
        /*0004*/ 	.word	0x00000082


	//----- nvinfo : EIATTR_KPARAM_INFO
	.align		4
.L_53:
        /*0008*/ 	.byte	0x04, 0x17
        /*000a*/ 	.short	(.L_55 - .L_54)
.L_54:
        /*000c*/ 	.word	0x00000000
        /*0010*/ 	.short	0x0005
        /*0012*/ 	.short	0x0028
        /*0014*/ 	.byte	0x00, 0xf5, 0x21, 0x00


	//----- nvinfo : EIATTR_KPARAM_INFO
	.align		4
.L_55:
        /*0018*/ 	.byte	0x04, 0x17
        /*001a*/ 	.short	(.L_57 - .L_56)
.L_56:
        /*001c*/ 	.word	0x00000000
        /*0020*/ 	.short	0x0004
        /*0022*/ 	.short	0x0020
        /*0024*/ 	.byte	0x00, 0xf5, 0x21, 0x00


	//----- nvinfo : EIATTR_KPARAM_INFO
	.align		4
.L_57:
        /*0028*/ 	.byte	0x04, 0x17
        /*002a*/ 	.short	(.L_59 - .L_58)
.L_58:
        /*002c*/ 	.word	0x00000000
        /*0030*/ 	.short	0x0003
        /*0032*/ 	.short	0x0018
        /*0034*/ 	.byte	0x00, 0xf5, 0x21, 0x00


	//----- nvinfo : EIATTR_KPARAM_INFO
	.align		4
.L_59:
        /*0038*/ 	.byte	0x04, 0x17
        /*003a*/ 	.short	(.L_61 - .L_60)
.L_60:
        /*003c*/ 	.word	0x00000000
        /*0040*/ 	.short	0x0002
        /*0042*/ 	.short	0x0010
        /*0044*/ 	.byte	0x00, 0xf5, 0x21, 0x00


	//----- nvinfo : EIATTR_KPARAM_INFO
	.align		4
.L_61:
        /*0048*/ 	.byte	0x04, 0x17
        /*004a*/ 	.short	(.L_63 - .L_62)
.L_62:
        /*004c*/ 	.word	0x00000000
        /*0050*/ 	.short	0x0001
        /*0052*/ 	.short	0x0008
        /*0054*/ 	.byte	0x00, 0xf5, 0x21, 0x00


	//----- nvinfo : EIATTR_KPARAM_INFO
	.align		4
.L_63:
        /*0058*/ 	.byte	0x04, 0x17
        /*005a*/ 	.short	(.L_65 - .L_64)
.L_64:
        /*005c*/ 	.word	0x00000000
        /*0060*/ 	.short	0x0000
        /*0062*/ 	.short	0x0000
        /*0064*/ 	.byte	0x00, 0xf5, 0x21, 0x00


	//----- nvinfo : EIATTR_SPARSE_MMA_MASK
	.align		4
.L_65:
        /*0068*/ 	.byte	0x03, 0x50
        /*006a*/ 	.short	0x0000


	//----- nvinfo : EIATTR_MAXREG_COUNT
	.align		4
        /*006c*/ 	.byte	0x03, 0x1b
        /*006e*/ 	.short	0x00ff


	//----- nvinfo : EIATTR_MERCURY_ISA_VERSION
	.align		4
        /*0070*/ 	.byte	0x03, 0x5f
        /*0072*/ 	.short	0x0101


	//----- nvinfo : EIATTR_VRC_CTA_INIT_COUNT
	.align		4
        /*0074*/ 	.byte	0x02, 0x4a
	.zero		1
	.zero		1


	//----- nvinfo : EIATTR_EXIT_INSTR_OFFSETS
	.align		4
        /*0078*/ 	.byte	0x04, 0x1c
        /*007a*/ 	.short	(.L_67 - .L_66)


	//   ....[0]....
.L_66:
        /*007c*/ 	.word	0x00000090


	//   ....[1]....
        /*0080*/ 	.word	0x00000260


	//   ....[2]....
        /*0084*/ 	.word	0x000006c0


	//   ....[3]....
        /*0088*/ 	.word	0x000008f0


	//   ....[4]....
        /*008c*/ 	.word	0x00000a60


	//   ....[5]....
        /*0090*/ 	.word	0x00000b20


	//----- nvinfo : EIATTR_CRS_STACK_SIZE
	.align		4
.L_67:
        /*0094*/ 	.byte	0x04, 0x1e
        /*0096*/ 	.short	(.L_69 - .L_68)
.L_68:
        /*0098*/ 	.word	0x00000000


	//----- nvinfo : EIATTR_CBANK_PARAM_SIZE
	.align		4
.L_69:
        /*009c*/ 	.byte	0x03, 0x19
        /*009e*/ 	.short	0x0030


	//----- nvinfo : EIATTR_PARAM_CBANK
	.align		4
        /*00a0*/ 	.byte	0x04, 0x0a
        /*00a2*/ 	.short	(.L_71 - .L_70)
	.align		4
.L_70:
        /*00a4*/ 	.word	index@(.nv.constant0._Z11vertex_pushP4NodeP4EdgePiS3_PfS4_)
        /*00a8*/ 	.short	0x0380
        /*00aa*/ 	.short	0x0030


	//----- nvinfo : EIATTR_SW_WAR
	.align		4
.L_71:
        /*00ac*/ 	.byte	0x04, 0x36
        /*00ae*/ 	.short	(.L_73 - .L_72)
.L_72:
        /*00b0*/ 	.word	0x00000008
.L_73:


//--------------------- .nv.info._Z8edgelistP4NodeP4EdgePiPfS4_ --------------------------
	.section	.nv.info._Z8edgelistP4NodeP4EdgePiPfS4_,"",@"SHT_CUDA_INFO"
	.sectionflags	@""
	.align	4


	//----- nvinfo : EIATTR_CUDA_API_VERSION
	.align		4
        /*0000*/ 	.byte	0x04, 0x37
        /*0002*/ 	.short	(.L_75 - .L_74)
.L_74:
        /*0004*/ 	.word	0x00000082


	//----- nvinfo : EIATTR_KPARAM_INFO
	.align		4
.L_75:
        /*0008*/ 	.byte	0x04, 0x17
        /*000a*/ 	.short	(.L_77 - .L_76)
.L_76:
        /*000c*/ 	.word	0x00000000
        /*0010*/ 	.short	0x0004
        /*0012*/ 	.short	0x0020
        /*0014*/ 	.byte	0x00, 0xf5, 0x21, 0x00


	//----- nvinfo : EIATTR_KPARAM_INFO
	.align		4
.L_77:
        /*0018*/ 	.byte	0x04, 0x17
        /*001a*/ 	.short	(.L_79 - .L_78)
.L_78:
        /*001c*/ 	.word	0x00000000
        /*0020*/ 	.short	0x0003
        /*0022*/ 	.short	0x0018
        /*0024*/ 	.byte	0x00, 0xf5, 0x21, 0x00


	//----- nvinfo : EIATTR_KPARAM_INFO
	.align		4
.L_79:
        /*0028*/ 	.byte	0x04, 0x17
        /*002a*/ 	.short	(.L_81 - .L_80)
.L_80:
        /*002c*/ 	.word	0x00000000
        /*0030*/ 	.short	0x0002
        /*0032*/ 	.short	0x0010
        /*0034*/ 	.byte	0x00, 0xf5, 0x21, 0x00


	//----- nvinfo : EIATTR_KPARAM_INFO
	.align		4
.L_81:
        /*0038*/ 	.byte	0x04, 0x17
        /*003a*/ 	.short	(.L_83 - .L_82)
.L_82:
        /*003c*/ 	.word	0x00000000
        /*0040*/ 	.short	0x0001
        /*0042*/ 	.short	0x0008
        /*0044*/ 	.byte	0x00, 0xf5, 0x21, 0x00


	//----- nvinfo : EIATTR_KPARAM_INFO
	.align		4
.L_83:
        /*0048*/ 	.byte	0x04, 0x17
        /*004a*/ 	.short	(.L_85 - .L_84)
.L_84:
        /*004c*/ 	.word	0x00000000
        /*0050*/ 	.short	0x0000
        /*0052*/ 	.short	0x0000
        /*0054*/ 	.byte	0x00, 0xf5, 0x21, 0x00


	//----- nvinfo : EIATTR_SPARSE_MMA_MASK
	.align		4
.L_85:
        /*0058*/ 	.byte	0x03, 0x50
        /*005a*/ 	.short	0x0000


	//----- nvinfo : EIATTR_MAXREG_COUNT
	.align		4
        /*005c*/ 	.byte	0x03, 0x1b
        /*005e*/ 	.short	0x00ff


	//----- nvinfo : EIATTR_MERCURY_ISA_VERSION
	.align		4
        /*0060*/ 	.byte	0x03, 0x5f
        /*0062*/ 	.short	0x0101


	//----- nvinfo : EIATTR_VRC_CTA_INIT_COUNT
	.align		4
        /*0064*/ 	.byte	0x02, 0x4a
	.zero		1
	.zero		1


	//----- nvinfo : EIATTR_EXIT_INSTR_OFFSETS
	.align		4
        /*0068*/ 	.byte	0x04, 0x1c
        /*006a*/ 	.short	(.L_87 - .L_86)


	//   ....[0]....
.L_86:
        /*006c*/ 	.word	0x00000090


	//   ....[1]....
        /*0070*/ 	.word	0x000002a0


	//----- nvinfo : EIATTR_CRS_STACK_SIZE
	.align		4
.L_87:
        /*0074*/ 	.byte	0x04, 0x1e
        /*0076*/ 	.short	(.L_89 - .L_88)
.L_88:
        /*0078*/ 	.word	0x00000000


	//----- nvinfo : EIATTR_CBANK_PARAM_SIZE
	.align		4
.L_89:
        /*007c*/ 	.byte	0x03, 0x19
        /*007e*/ 	.short	0x0028


	//----- nvinfo : EIATTR_PARAM_CBANK
	.align		4
        /*0080*/ 	.byte	0x04, 0x0a
        /*0082*/ 	.short	(.L_91 - .L_90)
	.align		4
.L_90:
        /*0084*/ 	.word	index@(.nv.constant0._Z8edgelistP4NodeP4EdgePiPfS4_)
        /*0088*/ 	.short	0x0380
        /*008a*/ 	.short	0x0028


	//----- nvinfo : EIATTR_SW_WAR
	.align		4
.L_91:
        /*008c*/ 	.byte	0x04, 0x36
        /*008e*/ 	.short	(.L_93 - .L_92)
.L_92:
        /*0090*/ 	.word	0x00000008
.L_93:


//--------------------- .nv.info._Z22update_pagerank_arraysPfS_Pi --------------------------
	.section	.nv.info._Z22update_pagerank_arraysPfS_Pi,"",@"SHT_CUDA_INFO"
	.sectionflags	@""
	.align	4


	//----- nvinfo : EIATTR_CUDA_API_VERSION
	.align		4
        /*0000*/ 	.byte	0x04, 0x37
        /*0002*/ 	.short	(.L_95 - .L_94)
.L_94:
        /*0004*/ 	.word	0x00000082


	//----- nvinfo : EIATTR_KPARAM_INFO
	.align		4
.L_95:
        /*0008*/ 	.byte	0x04, 0x17
        /*000a*/ 	.short	(.L_97 - .L_96)
.L_96:
        /*000c*/ 	.word	0x00000000
        /*0010*/ 	.short	0x0002
        /*0012*/ 	.short	0x0010
        /*0014*/ 	.byte	0x00, 0xf5, 0x21, 0x00


	//----- nvinfo : EIATTR_KPARAM_INFO
	.align		4
.L_97:
        /*0018*/ 	.byte	0x04, 0x17
        /*001a*/ 	.short	(.L_99 - .L_98)
.L_98:
        /*001c*/ 	.word	0x00000000
        /*0020*/ 	.short	0x0001
        /*0022*/ 	.short	0x0008
        /*0024*/ 	.byte	0x00, 0xf5, 0x21, 0x00


	//----- nvinfo : EIATTR_KPARAM_INFO
	.align		4
.L_99:
        /*0028*/ 	.byte	0x04, 0x17
        /*002a*/ 	.short	(.L_101 - .L_100)
.L_100:
        /*002c*/ 	.word	0x00000000
        /*0030*/ 	.short	0x0000
        /*0032*/ 	.short	0x0000
        /*0034*/ 	.byte	0x00, 0xf5, 0x21, 0x00


	//----- nvinfo : EIATTR_SPARSE_MMA_MASK
	.align		4
.L_101:
        /*0038*/ 	.byte	0x03, 0x50
        /*003a*/ 	.short	0x0000


	//----- nvinfo : EIATTR_MAXREG_COUNT
	.align		4
        /*003c*/ 	.byte	0x03, 0x1b
        /*003e*/ 	.short	0x00ff


	//----- nvinfo : EIATTR_MERCURY_ISA_VERSION
	.align		4
        /*0040*/ 	.byte	0x03, 0x5f
        /*0042*/ 	.short	0x0101


	//----- nvinfo : EIATTR_VRC_CTA_INIT_COUNT
	.align		4
        /*0044*/ 	.byte	0x02, 0x4a
	.zero		1
	.zero		1


	//----- nvinfo : EIATTR_EXIT_INSTR_OFFSETS
	.align		4
        /*0048*/ 	.byte	0x04, 0x1c
        /*004a*/ 	.short	(.L_103 - .L_102)


	//   ....[0]....
.L_102:
        /*004c*/ 	.word	0x00000090


	//   ....[1]....
        /*0050*/ 	.word	0x00000100


	//----- nvinfo : EIATTR_CBANK_PARAM_SIZE
	.align		4
.L_103:
        /*0054*/ 	.byte	0x03, 0x19
        /*0056*/ 	.short	0x0018


	//----- nvinfo : EIATTR_PARAM_CBANK
	.align		4
        /*0058*/ 	.byte	0x04, 0x0a
        /*005a*/ 	.short	(.L_105 - .L_104)
	.align		4
.L_104:
        /*005c*/ 	.word	index@(.nv.constant0._Z22update_pagerank_arraysPfS_Pi)
        /*0060*/ 	.short	0x0380
        /*0062*/ 	.short	0x0018


	//----- nvinfo : EIATTR_SW_WAR
	.align		4
.L_105:
        /*0064*/ 	.byte	0x04, 0x36
        /*0066*/ 	.short	(.L_107 - .L_106)
.L_106:
        /*0068*/ 	.word	0x00000008
.L_107:


//--------------------- .nv.callgraph             --------------------------
	.section	.nv.callgraph,"",@"SHT_CUDA_CALLGRAPH"
	.align	4
	.sectionentsize	8
	.align		4
        /*0000*/ 	.word	0x00000000
	.align		4
        /*0004*/ 	.word	0xffffffff
	.align		4
        /*0008*/ 	.word	0x00000000
	.align		4
        /*000c*/ 	.word	0xfffffffe
	.align		4
        /*0010*/ 	.word	0x00000000
	.align		4
        /*0014*/ 	.word	0xfffffffd
	.align		4
        /*0018*/ 	.word	0x00000000
	.align		4
        /*001c*/ 	.word	0xfffffffc


//--------------------- .text._Z11vertex_pullP4NodeP4EdgePiS3_PfS4_ --------------------------
	.section	.text._Z11vertex_pullP4NodeP4EdgePiS3_PfS4_,"ax",@progbits
	.align	128
        .global         _Z11vertex_pullP4NodeP4EdgePiS3_PfS4_
        .type           _Z11vertex_pullP4NodeP4EdgePiS3_PfS4_,@function
        .size           _Z11vertex_pullP4NodeP4EdgePiS3_PfS4_,(.L_x_119 - _Z11vertex_pullP4NodeP4EdgePiS3_PfS4_)
        .other          _Z11vertex_pullP4NodeP4EdgePiS3_PfS4_,@"STO_CUDA_ENTRY STV_DEFAULT"
_Z11vertex_pullP4NodeP4EdgePiS3_PfS4_:
.text._Z11vertex_pullP4NodeP4EdgePiS3_PfS4_:
[----:B------:R-:W-:Y:S08]  /*0000*/  LDC R1, c[0x0][0x37c] ;  /* 0x0000df00ff017b82 */ /* 0x000ff00000000800 */
[----:B------:R-:W0:Y:S01]  /*0010*/  LDC.64 R2, c[0x0][0x390] ;  /* 0x0000e400ff027b82 */ /* 0x000e220000000a00 */
[----:B------:R-:W0:Y:S02]  /*0020*/  LDCU.64 UR4, c[0x0][0x358] ;  /* 0x00006b00ff0477ac */ /* 0x000e240008000a00 */
[----:B0-----:R-:W2:Y:S05]  /*0030*/  LDG.E R3, desc[UR4][R2.64] ;  /* 0x0000000402037981 */ /* 0x001eaa000c1e1900 */
[----:B------:R-:W0:Y:S01]  /*0040*/  S2UR UR6, SR_CTAID.X ;  /* 0x00000000000679c3 */ /* 0x000e220000002500 */
[----:B------:R-:W0:Y:S07]  /*0050*/  S2R R5, SR_TID.X ;  /* 0x0000000000057919 */ /* 0x000e2e0000002100 */
[----:B------:R-:W0:Y:S02]  /*0060*/  LDC R12, c[0x0][0x360] ;  /* 0x0000d800ff0c7b82 */ /* 0x000e240000000800 */
[----:B0-----:R-:W-:-:S05]  /*0070*/  IMAD R12, R12, UR6, R5 ;  /* 0x000000060c0c7c24 */ /* 0x001fca000f8e0205 */
[----:B--2---:R-:W-:-:S13]  /*0080*/  ISETP.GE.AND P0, PT, R12, R3, PT ;  /* 0x000000030c00720c */ /* 0x004fda0003f06270 */
[----:B------:R-:W-:Y:S05]  /*0090*/  @P0 EXIT ;  /* 0x000000000000094d */ /* 0x000fea0003800000 */
[----:B------:R-:W0:Y:S02]  /*00a0*/  LDC.64 R4, c[0x0][0x380] ;  /* 0x0000e000ff047b82 */ /* 0x000e240000000a00 */
[----:B0-----:R-:W-:-:S05]  /*00b0*/  IMAD.WIDE R4, R12, 0x10, R4 ;  /* 0x000000100c047825 */ /* 0x001fca00078e0204 */
[----:B------:R-:W2:Y:S01]  /*00c0*/  LDG.E R0, desc[UR4][R4.64+0xc] ;  /* 0x00000c0404007981 */ /* 0x000ea2000c1e1900 */
[----:B------:R-:W-:Y:S01]  /*00d0*/  BSSY.RECONVERGENT B1, `(.L_x_0) ;  /* 0x00001a8000017945 */ /* 0x000fe20003800200 */
[----:B------:R-:W-:Y:S01]  /*00e0*/  HFMA2 R2, -RZ, RZ, 0, 0 ;  /* 0x00000000ff027431 */ /* 0x000fe200000001ff */
[----:B--2---:R-:W-:-:S13]  /*00f0*/  ISETP.GE.AND P0, PT, R0, 0x1, PT ;  /* 0x000000010000780c */ /* 0x004fda0003f06270 */
[----:B------:R-:W-:Y:S05]  /*0100*/  @!P0 BRA `(.L_x_1) ;  /* 0x0000001800908947 */ /* 0x000fea0003800000 */
[----:B------:R-:W2:Y:S01]  /*0110*/  LDG.E R15, desc[UR4][R4.64+0x4] ;  /* 0x00000404040f7981 */ /* 0x000ea2000c1e1900 */
[----:B------:R-:W-:Y:S01]  /*0120*/  BSSY.RECONVERGENT B0, `(.L_x_2) ;  /* 0x00000d6000007945 */ /* 0x000fe20003800200 */
[----:B--2---:R-:W-:-:S04]  /*0130*/  IADD3 R2, PT, PT, R15, 0x1, RZ ;  /* 0x000000010f027810 */ /* 0x004fc80007ffe0ff */
[----:B------:R-:W-:-:S04]  /*0140*/  VIADDMNMX R2, R0, R15, R2, !PT ;  /* 0x0000000f00027246 */ /* 0x000fc80007800102 */
[CC--:B------:R-:W-:Y:S02]  /*0150*/  IADD3 R0, PT, PT, R15.reuse, -R2.reuse, RZ ;  /* 0x800000020f007210 */ /* 0x0c0fe40007ffe0ff */
[----:B------:R-:W-:Y:S02]  /*0160*/  IADD3 R13, PT, PT, -R15, R2, RZ ;  /* 0x000000020f0d7210 */ /* 0x000fe40007ffe1ff */
[----:B------:R-:W-:Y:S02]  /*0170*/  ISETP.GT.U32.AND P0, PT, R0, -0x8, PT ;  /* 0xfffffff80000780c */ /* 0x000fe40003f04070 */
[----:B------:R-:W-:Y:S02]  /*0180*/  MOV R2, RZ ;  /* 0x000000ff00027202 */ /* 0x000fe40000000f00 */
[----:B------:R-:W-:-:S09]  /*0190*/  LOP3.LUT R16, R13, 0x7, RZ, 0xc0, !PT ;  /* 0x000000070d107812 */ /* 0x000fd200078ec0ff */
[----:B------:R-:W-:Y:S05]  /*01a0*/  @P0 BRA `(.L_x_3) ;  /* 0x0000000c00340947 */ /* 0x000fea0003800000 */
[----:B------:R-:W0:Y:S01]  /*01b0*/  LDC.64 R4, c[0x0][0x398] ;  /* 0x0000e600ff047b82 */ /* 0x000e220000000a00 */
[----:B------:R-:W-:Y:S02]  /*01c0*/  LOP3.LUT R14, R13, 0xfffffff8, RZ, 0xc0, !PT ;  /* 0xfffffff80d0e7812 */ /* 0x000fe400078ec0ff */
[----:B------:R-:W-:Y:S02]  /*01d0*/  MOV R2, RZ ;  /* 0x000000ff00027202 */ /* 0x000fe40000000f00 */
[----:B------:R-:W-:-:S03]  /*01e0*/  IADD3 R14, PT, PT, -R14, RZ, RZ ;  /* 0x000000ff0e0e7210 */ /* 0x000fc60007ffe1ff */
[----:B------:R-:W1:Y:S08]  /*01f0*/  LDC.64 R8, c[0x0][0x380] ;  /* 0x0000e000ff087b82 */ /* 0x000e700000000a00 */
[----:B------:R-:W2:Y:S01]  /*0200*/  LDC.64 R6, c[0x0][0x3a0] ;  /* 0x0000e800ff067b82 */ /* 0x000ea20000000a00 */
[----:B0-----:R-:W-:-:S04]  /*0210*/  IADD3 R4, P0, PT, R4, 0x10, RZ ;  /* 0x0000001004047810 */ /* 0x001fc80007f1e0ff */
[----:B------:R-:W-:-:S09]  /*0220*/  IADD3.X R5, PT, PT, RZ, R5, RZ, P0, !PT ;  /* 0x00000005ff057210 */ /* 0x000fd200007fe4ff */
.L_x_36:
[----:B------:R-:W-:-:S05]  /*0230*/  IMAD.WIDE R10, R15, 0x4, R4 ;  /* 0x000000040f0a7825 */ /* 0x000fca00078e0204 */
[----:B------:R-:W1:Y:S02]  /*0240*/  LDG.E R3, desc[UR4][R10.64+-0x10] ;  /* 0xfffff0040a037981 */ /* 0x000e64000c1e1900 */
[----:B-1----:R-:W-:-:S05]  /*0250*/  IMAD.WIDE R18, R3, 0x10, R8 ;  /* 0x0000001003127825 */ /* 0x002fca00078e0208 */
[----:B------:R-:W3:Y:S01]  /*0260*/  LDG.E R17, desc[UR4][R18.64+0x8] ;  /* 0x0000080412117981 */ /* 0x000ee2000c1e1900 */
[----:B------:R-:W-:Y:S01]  /*0270*/  IADD3 R14, PT, PT, R14, 0x8, RZ ;  /* 0x000000080e0e7810 */ /* 0x000fe20007ffe0ff */
[----:B------:R-:W-:Y:S03]  /*0280*/  BSSY.RECONVERGENT B4, `(.L_x_4) ;  /* 0x0000015000047945 */ /* 0x000fe60003800200 */
[----:B------:R-:W-:Y:S02]  /*0290*/  ISETP.NE.AND P2, PT, R14, RZ, PT ;  /* 0x000000ff0e00720c */ /* 0x000fe40003f45270 */
[----:B---3--:R-:W-:-:S13]  /*02a0*/  ISETP.NE.AND P0, PT, R17, RZ, PT ;  /* 0x000000ff1100720c */ /* 0x008fda0003f05270 */
[----:B------:R-:W-:Y:S05]  /*02b0*/  @!P0 BRA `(.L_x_5) ;  /* 0x0000000000448947 */ /* 0x000fea0003800000 */
[----:B--2---:R-:W-:-:S05]  /*02c0*/  IMAD.WIDE R18, R3, 0x4, R6 ;  /* 0x0000000403127825 */ /* 0x004fca00078e0206 */
[----:B------:R-:W2:Y:S01]  /*02d0*/  LDG.E R0, desc[UR4][R18.64] ;  /* 0x0000000412007981 */ /* 0x000ea2000c1e1900 */
[----:B------:R-:W-:Y:S01]  /*02e0*/  I2FP.F32.S32 R21, R17 ;  /* 0x0000001100157245 */ /* 0x000fe20000201400 */
[----:B------:R-:W-:Y:S03]  /*02f0*/  BSSY.RECONVERGENT B5, `(.L_x_6) ;  /* 0x000000c000057945 */ /* 0x000fe60003800200 */
[----:B------:R-:W0:Y:S02]  /*0300*/  MUFU.RCP R3, R21 ;  /* 0x0000001500037308 */ /* 0x000e240000001000 */
[----:B0-----:R-:W-:-:S04]  /*0310*/  FFMA R20, -R21, R3, 1 ;  /* 0x3f80000015147423 */ /* 0x001fc80000000103 */
[----:B------:R-:W-:Y:S02]  /*0320*/  FFMA R3, R3, R20, R3 ;  /* 0x0000001403037223 */ /* 0x000fe40000000003 */
[----:B--2---:R-:W0:Y:S02]  /*0330*/  FCHK P0, R0, R21 ;  /* 0x0000001500007302 */ /* 0x004e240000000000 */
[----:B------:R-:W-:-:S04]  /*0340*/  FFMA R20, R0, R3, RZ ;  /* 0x0000000300147223 */ /* 0x000fc800000000ff */
[----:B------:R-:W-:-:S04]  /*0350*/  FFMA R17, -R21, R20, R0 ;  /* 0x0000001415117223 */ /* 0x000fc80000000100 */
[----:B------:R-:W-:Y:S01]  /*0360*/  FFMA R3, R3, R17, R20 ;  /* 0x0000001103037223 */ /* 0x000fe20000000014 */
[----:B0-----:R-:W-:Y:S06]  /*0370*/  @!P0 BRA `(.L_x_7) ;  /* 0x00000000000c8947 */ /* 0x001fec0003800000 */
[----:B------:R-:W-:Y:S02]  /*0380*/  MOV R3, R21 ;  /* 0x0000001500037202 */ /* 0x000fe40000000f00 */
[----:B------:R-:W-:-:S07]  /*0390*/  MOV R18, 0x3b0 ;  /* 0x000003b000127802 */ /* 0x000fce0000000f00 */
[----:B------:R-:W-:Y:S05]  /*03a0*/  CALL.REL.NOINC `($__internal_0_$__cuda_sm3x_div_rn_noftz_f32_slowpath) ;  /* 0x0000001800047944 */ /* 0x000fea0003c00000 */
.L_x_7:
[----:B------:R-:W-:Y:S05]  /*03b0*/  BSYNC.RECONVERGENT B5 ;  /* 0x0000000000057941 */ /* 0x000fea0003800200 */
.L_x_6:
[----:B------:R-:W-:-:S07]  /*03c0*/  FADD R2, R2, R3 ;  /* 0x0000000302027221 */ /* 0x000fce0000000000 */
.L_x_5:
[----:B------:R-:W-:Y:S05]  /*03d0*/  BSYNC.RECONVERGENT B4 ;  /* 0x0000000000047941 */ /* 0x000fea0003800200 */
.L_x_4:
[----:B------:R-:W3:Y:S02]  /*03e0*/  LDG.E R3, desc[UR4][R10.64+-0xc] ;  /* 0xfffff4040a037981 */ /* 0x000ee4000c1e1900 */
[----:B---3--:R-:W-:-:S05]  /*03f0*/  IMAD.WIDE R18, R3, 0x10, R8 ;  /* 0x0000001003127825 */ /* 0x008fca00078e0208 */
[----:B------:R-:W3:Y:S01]  /*0400*/  LDG.E R17, desc[UR4][R18.64+0x8] ;  /* 0x0000080412117981 */ /* 0x000ee2000c1e1900 */
[----:B------:R-:W-:Y:S01]  /*0410*/  BSSY.RECONVERGENT B4, `(.L_x_8) ;  /* 0x0000014000047945 */ /* 0x000fe20003800200 */
        /* <DEDUP_REMOVED lines=14> */
[----:B------:R-:W-:Y:S01]  /*0500*/  IMAD.MOV.U32 R3, RZ, RZ, R21 ;  /* 0x000000ffff037224 */ /* 0x000fe200078e0015 */
[----:B------:R-:W-:-:S07]  /*0510*/  MOV R18, 0x530 ;  /* 0x0000053000127802 */ /* 0x000fce0000000f00 */
[----:B------:R-:W-:Y:S05]  /*0520*/  CALL.REL.NOINC `($__internal_0_$__cuda_sm3x_div_rn_noftz_f32_slowpath) ;  /* 0x0000001400a47944 */ /* 0x000fea0003c00000 */
.L_x_11:
[----:B------:R-:W-:Y:S05]  /*0530*/  BSYNC.RECONVERGENT B5 ;  /* 0x0000000000057941 */ /* 0x000fea0003800200 */
.L_x_10:
[----:B------:R-:W-:-:S07]  /*0540*/  FADD R2, R2, R3 ;  /* 0x0000000302027221 */ /* 0x000fce0000000000 */
.L_x_9:
[----:B------:R-:W-:Y:S05]  /*0550*/  BSYNC.RECONVERGENT B4 ;  /* 0x0000000000047941 */ /* 0x000fea0003800200 */
.L_x_8:
        /* <DEDUP_REMOVED lines=21> */
.L_x_15:
[----:B------:R-:W-:Y:S05]  /*06b0*/  BSYNC.RECONVERGENT B5 ;  /* 0x0000000000057941 */ /* 0x000fea0003800200 */
.L_x_14:
[----:B------:R-:W-:-:S07]  /*06c0*/  FADD R2, R2, R3 ;  /* 0x0000000302027221 */ /* 0x000fce0000000000 */
.L_x_13:
[----:B------:R-:W-:Y:S05]  /*06d0*/  BSYNC.RECONVERGENT B4 ;  /* 0x0000000000047941 */ /* 0x000fea0003800200 */
.L_x_12:
        /* <DEDUP_REMOVED lines=21> */
.L_x_19:
[----:B------:R-:W-:Y:S05]  /*0830*/  BSYNC.RECONVERGENT B5 ;  /* 0x0000000000057941 */ /* 0x000fea0003800200 */
.L_x_18:
[----:B------:R-:W-:-:S07]  /*0840*/  FADD R2, R2, R3 ;  /* 0x0000000302027221 */ /* 0x000fce0000000000 */
.L_x_17:
[----:B------:R-:W-:Y:S05]  /*0850*/  BSYNC.RECONVERGENT B4 ;  /* 0x0000000000047941 */ /* 0x000fea0003800200 */
.L_x_16:
        /* <DEDUP_REMOVED lines=21> */
.L_x_23:
[----:B------:R-:W-:Y:S05]  /*09b0*/  BSYNC.RECONVERGENT B5 ;  /* 0x0000000000057941 */ /* 0x000fea0003800200 */
.L_x_22:
[----:B------:R-:W-:-:S07]  /*09c0*/  FADD R2, R2, R3 ;  /* 0x0000000302027221 */ /* 0x000fce0000000000 */
.L_x_21:
[----:B------:R-:W-:Y:S05]  /*09d0*/  BSYNC.RECONVERGENT B4 ;  /* 0x0000000000047941 */ /* 0x000fea0003800200 */
.L_x_20:
        /* <DEDUP_REMOVED lines=21> */
.L_x_27:
[----:B------:R-:W-:Y:S05]  /*0b30*/  BSYNC.RECONVERGENT B5 ;  /* 0x0000000000057941 */ /* 0x000fea0003800200 */
.L_x_26:
[----:B------:R-:W-:-:S07]  /*0b40*/  FADD R2, R2, R3 ;  /* 0x0000000302027221 */ /* 0x000fce0000000000 */
.L_x_25:
[----:B------:R-:W-:Y:S05]  /*0b50*/  BSYNC.RECONVERGENT B4 ;  /* 0x0000000000047941 */ /* 0x000fea0003800200 */
.L_x_24:
        /* <DEDUP_REMOVED lines=21> */
.L_x_31:
[----:B------:R-:W-:Y:S05]  /*0cb0*/  BSYNC.RECONVERGENT B5 ;  /* 0x0000000000057941 */ /* 0x000fea0003800200 */
.L_x_30:
[----:B------:R-:W-:-:S07]  /*0cc0*/  FADD R2, R2, R3 ;  /* 0x0000000302027221 */ /* 0x000fce0000000000 */
.L_x_29:
[----:B------:R-:W-:Y:S05]  /*0cd0*/  BSYNC.RECONVERGENT B4 ;  /* 0x0000000000047941 */ /* 0x000fea0003800200 */
.L_x_28:
[----:B------:R-:W3:Y:S02]  /*0ce0*/  LDG.E R11, desc[UR4][R10.64+0xc] ;  /* 0x00000c040a0b7981 */ /* 0x000ee4000c1e1900 */
[----:B---3--:R-:W-:-:S06]  /*0cf0*/  IMAD.WIDE R18, R11, 0x10, R8 ;  /* 0x000000100b127825 */ /* 0x008fcc00078e0208 */
        /* <DEDUP_REMOVED lines=19> */
.L_x_35:
[----:B------:R-:W-:Y:S05]  /*0e30*/  BSYNC.RECONVERGENT B5 ;  /* 0x0000000000057941 */ /* 0x000fea0003800200 */
.L_x_34:
[----:B------:R-:W-:-:S07]  /*0e40*/  FADD R2, R2, R3 ;  /* 0x0000000302027221 */ /* 0x000fce0000000000 */
.L_x_33:
[----:B------:R-:W-:Y:S05]  /*0e50*/  BSYNC.RECONVERGENT B4 ;  /* 0x0000000000047941 */ /* 0x000fea0003800200 */
.L_x_32:
[----:B------:R-:W-:Y:S01]  /*0e60*/  IADD3 R15, PT, PT, R15, 0x8, RZ ;  /* 0x000000080f0f7810 */ /* 0x000fe20007ffe0ff */
[----:B------:R-:W-:Y:S06]  /*0e70*/  @P2 BRA `(.L_x_36) ;  /* 0xfffffff000ec2947 */ /* 0x000fec000383ffff */
.L_x_3:
[----:B------:R-:W-:Y:S05]  /*0e80*/  BSYNC.RECONVERGENT B0 ;  /* 0x0000000000007941 */ /* 0x000fea0003800200 */
.L_x_2:
[----:B------:R-:W-:-:S13]  /*0e90*/  ISETP.NE.AND P0, PT, R16, RZ, PT ;  /* 0x000000ff1000720c */ /* 0x000fda0003f05270 */
[----:B------:R-:W-:Y:S05]  /*0ea0*/  @!P0 BRA `(.L_x_1) ;  /* 0x0000000c00288947 */ /* 0x000fea0003800000 */
[----:B------:R-:W-:Y:S01]  /*0eb0*/  ISETP.GE.U32.AND P0, PT, R16, 0x4, PT ;  /* 0x000000041000780c */ /* 0x000fe20003f06070 */
[----:B------:R-:W-:Y:S01]  /*0ec0*/  BSSY.RECONVERGENT B0, `(.L_x_37) ;  /* 0x000006e000007945 */ /* 0x000fe20003800200 */
[----:B--2---:R-:W-:-:S11]  /*0ed0*/  LOP3.LUT R6, R13, 0x3, RZ, 0xc0, !PT ;  /* 0x000000030d067812 */ /* 0x004fd600078ec0ff */
[----:B------:R-:W-:Y:S05]  /*0ee0*/  @!P0 BRA `(.L_x_38) ;  /* 0x0000000400ac8947 */ /* 0x000fea0003800000 */
[----:B------:R-:W0:Y:S08]  /*0ef0*/  LDC.64 R4, c[0x0][0x398] ;  /* 0x0000e600ff047b82 */ /* 0x000e300000000a00 */
[----:B------:R-:W1:Y:S01]  /*0f00*/  LDC.64 R8, c[0x0][0x380] ;  /* 0x0000e000ff087b82 */ /* 0x000e620000000a00 */
[----:B0-----:R-:W-:-:S05]  /*0f10*/  IMAD.WIDE R4, R15, 0x4, R4 ;  /* 0x000000040f047825 */ /* 0x001fca00078e0204 */
[----:B------:R-:W1:Y:S02]  /*0f20*/  LDG.E R3, desc[UR4][R4.64] ;  /* 0x0000000404037981 */ /* 0x000e64000c1e1900 */
[----:B-1----:R-:W-:-:S05]  /*0f30*/  IMAD.WIDE R8, R3, 0x10, R8 ;  /* 0x0000001003087825 */ /* 0x002fca00078e0208 */
[----:B------:R-:W2:Y:S01]  /*0f40*/  LDG.E R7, desc[UR4][R8.64+0x8] ;  /* 0x0000080408077981 */ /* 0x000ea2000c1e1900 */
[----:B------:R-:W-:Y:S01]  /*0f50*/  BSSY.RECONVERGENT B4, `(.L_x_39) ;  /* 0x0000015000047945 */ /* 0x000fe20003800200 */
[----:B--2---:R-:W-:-:S13]  /*0f60*/  ISETP.NE.AND P0, PT, R7, RZ, PT ;  /* 0x000000ff0700720c */ /* 0x004fda0003f05270 */
[----:B------:R-:W-:Y:S05]  /*0f70*/  @!P0 BRA `(.L_x_40) ;  /* 0x0000000000488947 */ /* 0x000fea0003800000 */
[----:B------:R-:W0:Y:S02]  /*0f80*/  LDC.64 R8, c[0x0][0x3a0] ;  /* 0x0000e800ff087b82 */ /* 0x000e240000000a00 */
[----:B0-----:R-:W-:-:S05]  /*0f90*/  IMAD.WIDE R8, R3, 0x4, R8 ;  /* 0x0000000403087825 */ /* 0x001fca00078e0208 */
        /* <DEDUP_REMOVED lines=14> */
.L_x_42:
[----:B------:R-:W-:Y:S05]  /*1080*/  BSYNC.RECONVERGENT B5 ;  /* 0x0000000000057941 */ /* 0x000fea0003800200 */
.L_x_41:
[----:B------:R-:W-:-:S07]  /*1090*/  FADD R2, R2, R3 ;  /* 0x0000000302027221 */ /* 0x000fce0000000000 */
.L_x_40:
[----:B------:R-:W-:Y:S05]  /*10a0*/  BSYNC.RECONVERGENT B4 ;  /* 0x0000000000047941 */ /* 0x000fea0003800200 */
.L_x_39:
[----:B------:R-:W2:Y:S01]  /*10b0*/  LDG.E R3, desc[UR4][R4.64+0x4] ;  /* 0x0000040404037981 */ /* 0x000ea2000c1e1900 */
[----:B------:R-:W2:Y:S02]  /*10c0*/  LDC.64 R8, c[0x0][0x380] ;  /* 0x0000e000ff087b82 */ /* 0x000ea40000000a00 */
[----:B--2---:R-:W-:-:S05]  /*10d0*/  IMAD.WIDE R8, R3, 0x10, R8 ;  /* 0x0000001003087825 */ /* 0x004fca00078e0208 */
        /* <DEDUP_REMOVED lines=20> */
.L_x_46:
[----:B------:R-:W-:Y:S05]  /*1220*/  BSYNC.RECONVERGENT B5 ;  /* 0x0000000000057941 */ /* 0x000fea0003800200 */
.L_x_45:
[----:B------:R-:W-:-:S07]  /*1230*/  FADD R2, R2, R3 ;  /* 0x0000000302027221 */ /* 0x000fce0000000000 */
.L_x_44:
[----:B------:R-:W-:Y:S05]  /*1240*/  BSYNC.RECONVERGENT B4 ;  /* 0x0000000000047941 */ /* 0x000fea0003800200 */
.L_x_43:
        /* <DEDUP_REMOVED lines=23> */
.L_x_50:
[----:B------:R-:W-:Y:S05]  /*13c0*/  BSYNC.RECONVERGENT B5 ;  /* 0x0000000000057941 */ /* 0x000fea0003800200 */
.L_x_49:
[----:B------:R-:W-:-:S07]  /*13d0*/  FADD R2, R2, R3 ;  /* 0x0000000302027221 */ /* 0x000fce0000000000 */
.L_x_48:
[----:B------:R-:W-:Y:S05]  /*13e0*/  BSYNC.RECONVERGENT B4 ;  /* 0x0000000000047941 */ /* 0x000fea0003800200 */
.L_x_47:
[----:B------:R-:W2:Y:S01]  /*13f0*/  LDG.E R3, desc[UR4][R4.64+0xc] ;  /* 0x00000c0404037981 */ /* 0x000ea2000c1e1900 */
[----:B------:R-:W2:Y:S02]  /*1400*/  LDC.64 R8, c[0x0][0x380] ;  /* 0x0000e000ff087b82 */ /* 0x000ea40000000a00 */
[----:B--2---:R-:W-:-:S06]  /*1410*/  IMAD.WIDE R8, R3, 0x10, R8 ;  /* 0x0000001003087825 */ /* 0x004fcc00078e0208 */
        /* <DEDUP_REMOVED lines=20> */
.L_x_54:
[----:B------:R-:W-:Y:S05]  /*1560*/  BSYNC.RECONVERGENT B5 ;  /* 0x0000000000057941 */ /* 0x000fea0003800200 */
.L_x_53:
[----:B------:R-:W-:-:S07]  /*1570*/  FADD R2, R2, R3 ;  /* 0x0000000302027221 */ /* 0x000fce0000000000 */
.L_x_52:
[----:B------:R-:W-:Y:S05]  /*1580*/  BSYNC.RECONVERGENT B4 ;  /* 0x0000000000047941 */ /* 0x000fea0003800200 */
.L_x_51:
[----:B------:R-:W-:-:S07]  /*1590*/  IADD3 R15, PT, PT, R15, 0x4, RZ ;  /* 0x000000040f0f7810 */ /* 0x000fce0007ffe0ff */
.L_x_38:
[----:B------:R-:W-:Y:S05]  /*15a0*/  BSYNC.RECONVERGENT B0 ;  /* 0x0000000000007941 */ /* 0x000fea0003800200 */
.L_x_37:
[----:B------:R-:W-:-:S13]  /*15b0*/  ISETP.NE.AND P0, PT, R6, RZ, PT ;  /* 0x000000ff0600720c */ /* 0x000fda0003f05270 */
[----:B------:R-:W-:Y:S05]  /*15c0*/  @!P0 BRA `(.L_x_1) ;  /* 0x0000000400608947 */ /* 0x000fea0003800000 */
[----:B------:R-:W-:Y:S01]  /*15d0*/  ISETP.NE.AND P0, PT, R6, 0x1, PT ;  /* 0x000000010600780c */ /* 0x000fe20003f05270 */
[----:B------:R-:W-:-:S12]  /*15e0*/  BSSY.RECONVERGENT B0, `(.L_x_55) ;  /* 0x0000039000007945 */ /* 0x000fd80003800200 */
        /* <DEDUP_REMOVED lines=26> */
.L_x_60:
[----:B------:R-:W-:Y:S05]  /*1790*/  BSYNC.RECONVERGENT B5 ;  /* 0x0000000000057941 */ /* 0x000fea0003800200 */
.L_x_59:
[----:B------:R-:W-:-:S07]  /*17a0*/  FADD R2, R2, R3 ;  /* 0x0000000302027221 */ /* 0x000fce0000000000 */
.L_x_58:
[----:B------:R-:W-:Y:S05]  /*17b0*/  BSYNC.RECONVERGENT B4 ;  /* 0x0000000000047941 */ /* 0x000fea0003800200 */
.L_x_57:
        /* <DEDUP_REMOVED lines=23> */
.L_x_64:
[----:B------:R-:W-:Y:S05]  /*1930*/  BSYNC.RECONVERGENT B5 ;  /* 0x0000000000057941 */ /* 0x000fea0003800200 */
.L_x_63:
[----:B------:R-:W-:-:S07]  /*1940*/  FADD R2, R2, R3 ;  /* 0x0000000302027221 */ /* 0x000fce0000000000 */
.L_x_62:
[----:B------:R-:W-:Y:S05]  /*1950*/  BSYNC.RECONVERGENT B4 ;  /* 0x0000000000047941 */ /* 0x000fea0003800200 */
.L_x_61:
[----:B------:R-:W-:-:S07]  /*1960*/  IADD3 R15, PT, PT, R15, 0x2, RZ ;  /* 0x000000020f0f7810 */ /* 0x000fce0007ffe0ff */
.L_x_56:
[----:B------:R-:W-:Y:S05]  /*1970*/  BSYNC.RECONVERGENT B0 ;  /* 0x0000000000007941 */ /* 0x000fea0003800200 */
.L_x_55:
[----:B------:R-:W-:-:S04]  /*1980*/  LOP3.LUT R13, R13, 0x1, RZ, 0xc0, !PT ;  /* 0x000000010d0d7812 */ /* 0x000fc800078ec0ff */
[----:B------:R-:W-:-:S13]  /*1990*/  ISETP.NE.U32.AND P0, PT, R13, 0x1, PT ;  /* 0x000000010d00780c */ /* 0x000fda0003f05070 */
[----:B------:R-:W-:Y:S05]  /*19a0*/  @P0 BRA `(.L_x_1) ;  /* 0x0000000000680947 */ /* 0x000fea0003800000 */
[----:B------:R-:W0:Y:S08]  /*19b0*/  LDC.64 R4, c[0x0][0x398] ;  /* 0x0000e600ff047b82 */ /* 0x000e300000000a00 */
[----:B------:R-:W1:Y:S01]  /*19c0*/  LDC.64 R6, c[0x0][0x380] ;  /* 0x0000e000ff067b82 */ /* 0x000e620000000a00 */
[----:B0-----:R-:W-:-:S05]  /*19d0*/  IMAD.WIDE R4, R15, 0x4, R4 ;  /* 0x000000040f047825 */ /* 0x001fca00078e0204 */
[----:B------:R-:W1:Y:S02]  /*19e0*/  LDG.E R3, desc[UR4][R4.64] ;  /* 0x0000000404037981 */ /* 0x000e64000c1e1900 */
[----:B-1----:R-:W-:-:S06]  /*19f0*/  IMAD.WIDE R6, R3, 0x10, R6 ;  /* 0x0000001003067825 */ /* 0x002fcc00078e0206 */
[----:B------:R-:W2:Y:S02]  /*1a00*/  LDG.E R6, desc[UR4][R6.64+0x8] ;  /* 0x0000080406067981 */ /* 0x000ea4000c1e1900 */
        /* <DEDUP_REMOVED lines=18> */
.L_x_66:
[----:B------:R-:W-:Y:S05]  /*1b30*/  BSYNC.RECONVERGENT B0 ;  /* 0x0000000000007941 */ /* 0x000fea0003800200 */
.L_x_65:
[----:B------:R-:W-:-:S07]  /*1b40*/  FADD R2, R2, R3 ;  /* 0x0000000302027221 */ /* 0x000fce0000000000 */
.L_x_1:
[----:B------:R-:W-:Y:S05]  /*1b50*/  BSYNC.RECONVERGENT B1 ;  /* 0x0000000000017941 */ /* 0x000fea0003800200 */
.L_x_0:
[----:B------:R-:W0:Y:S02]  /*1b60*/  LDC.64 R4, c[0x0][0x3a8] ;  /* 0x0000ea00ff047b82 */ /* 0x000e240000000a00 */
[----:B0-----:R-:W-:-:S05]  /*1b70*/  IMAD.WIDE R12, R12, 0x4, R4 ;  /* 0x000000040c0c7825 */ /* 0x001fca00078e0204 */
[----:B------:R-:W3:Y:S02]  /*1b80*/  LDG.E R3, desc[UR4][R12.64] ;  /* 0x000000040c037981 */ /* 0x000ee4000c1e1900 */
[----:B---3--:R-:W-:-:S05]  /*1b90*/  FADD R3, R3, R2 ;  /* 0x0000000203037221 */ /* 0x008fca0000000000 */
[----:B------:R-:W-:Y:S01]  /*1ba0*/  STG.E desc[UR4][R12.64], R3 ;  /* 0x000000030c007986 */ /* 0x000fe2000c101904 */
[----:B------:R-:W-:Y:S05]  /*1bb0*/  EXIT ;  /* 0x000000000000794d */ /* 0x000fea0003800000 */
        .weak           $__internal_0_$__cuda_sm3x_div_rn_noftz_f32_slowpath
        .type           $__internal_0_$__cuda_sm3x_div_rn_noftz_f32_slowpath,@function
        .size           $__internal_0_$__cuda_sm3x_div_rn_noftz_f32_slowpath,(.L_x_119 - $__internal_0_$__cuda_sm3x_div_rn_noftz_f32_slowpath)
$__internal_0_$__cuda_sm3x_div_rn_noftz_f32_slowpath:
[----:B------:R-:W-:Y:S01]  /*1bc0*/  SHF.R.U32.HI R17, RZ, 0x17, R3 ;  /* 0x00000017ff117819 */ /* 0x000fe20000011603 */
[----:B------:R-:W-:Y:S01]  /*1bd0*/  BSSY.RECONVERGENT B2, `(.L_x_67) ;  /* 0x0000062000027945 */ /* 0x000fe20003800200 */
[----:B------:R-:W-:Y:S02]  /*1be0*/  SHF.R.U32.HI R20, RZ, 0x17, R0 ;  /* 0x00000017ff147819 */ /* 0x000fe40000011600 */
[----:B------:R-:W-:Y:S02]  /*1bf0*/  LOP3.LUT R17, R17, 0xff, RZ, 0xc0, !PT ;  /* 0x000000ff11117812 */ /* 0x000fe400078ec0ff */
[----:B------:R-:W-:Y:S02]  /*1c00*/  LOP3.LUT R20, R20, 0xff, RZ, 0xc0, !PT ;  /* 0x000000ff14147812 */ /* 0x000fe400078ec0ff */
[----:B------:R-:W-:Y:S02]  /*1c10*/  IADD3 R22, PT, PT, R17, -0x1, RZ ;  /* 0xffffffff11167810 */ /* 0x000fe40007ffe0ff */
[----:B------:R-:W-:-:S02]  /*1c20*/  IADD3 R21, PT, PT, R20, -0x1, RZ ;  /* 0xffffffff14157810 */ /* 0x000fc40007ffe0ff */
[----:B------:R-:W-:-:S04]  /*1c30*/  ISETP.GT.U32.AND P0, PT, R22, 0xfd, PT ;  /* 0x000000fd1600780c */ /* 0x000fc80003f04070 */
[----:B------:R-:W-:-:S13]  /*1c40*/  ISETP.GT.U32.OR P0, PT, R21, 0xfd, P0 ;  /* 0x000000fd1500780c */ /* 0x000fda0000704470 */
[----:B------:R-:W-:Y:S01]  /*1c50*/  @!P0 MOV R19, RZ ;  /* 0x000000ff00138202 */ /* 0x000fe20000000f00 */
[----:B------:R-:W-:Y:S06]  /*1c60*/  @!P0 BRA `(.L_x_68) ;  /* 0x00000000005c8947 */ /* 0x000fec0003800000 */
[----:B------:R-:W-:Y:S02]  /*1c70*/  FSETP.GTU.FTZ.AND P0, PT, |R0|, +INF , PT ;  /* 0x7f8000000000780b */ /* 0x000fe40003f1c200 */
[----:B------:R-:W-:-:S04]  /*1c80*/  FSETP.GTU.FTZ.AND P1, PT, |R3|, +INF , PT ;  /* 0x7f8000000300780b */ /* 0x000fc80003f3c200 */
[----:B------:R-:W-:-:S13]  /*1c90*/  PLOP3.LUT P0, PT, P0, P1, PT, 0xf8, 0x8f ;  /* 0x00000000008f781c */ /* 0x000fda0000703f70 */
[----:B------:R-:W-:Y:S05]  /*1ca0*/  @P0 BRA `(.L_x_69) ;  /* 0x00000004004c0947 */ /* 0x000fea0003800000 */
[----:B------:R-:W-:-:S13]  /*1cb0*/  LOP3.LUT P0, RZ, R3, 0x7fffffff, R0, 0xc8, !PT ;  /* 0x7fffffff03ff7812 */ /* 0x000fda000780c800 */
[----:B------:R-:W-:Y:S05]  /*1cc0*/  @!P0 BRA `(.L_x_70) ;  /* 0x00000004003c8947 */ /* 0x000fea0003800000 */
[C---:B------:R-:W-:Y:S02]  /*1cd0*/  FSETP.NEU.FTZ.AND P3, PT, |R0|.reuse, +INF , PT ;  /* 0x7f8000000000780b */ /* 0x040fe40003f7d200 */
[----:B------:R-:W-:Y:S02]  /*1ce0*/  FSETP.NEU.FTZ.AND P1, PT, |R3|, +INF , PT ;  /* 0x7f8000000300780b */ /* 0x000fe40003f3d200 */
[----:B------:R-:W-:-:S11]  /*1cf0*/  FSETP.NEU.FTZ.AND P0, PT, |R0|, +INF , PT ;  /* 0x7f8000000000780b */ /* 0x000fd60003f1d200 */
[----:B------:R-:W-:Y:S05]  /*1d00*/  @!P1 BRA !P3, `(.L_x_70) ;  /* 0x00000004002c9947 */ /* 0x000fea0005800000 */
[----:B------:R-:W-:-:S04]  /*1d10*/  LOP3.LUT P3, RZ, R0, 0x7fffffff, RZ, 0xc0, !PT ;  /* 0x7fffffff00ff7812 */ /* 0x000fc8000786c0ff */
[----:B------:R-:W-:-:S13]  /*1d20*/  PLOP3.LUT P1, PT, P1, P3, PT, 0x2f, 0xf2 ;  /* 0x0000000000f2781c */ /* 0x000fda0000f26577 */
[----:B------:R-:W-:Y:S05]  /*1d30*/  @P1 BRA `(.L_x_71) ;  /* 0x0000000400181947 */ /* 0x000fea0003800000 */
[----:B------:R-:W-:-:S04]  /*1d40*/  LOP3.LUT P1, RZ, R3, 0x7fffffff, RZ, 0xc0, !PT ;  /* 0x7fffffff03ff7812 */ /* 0x000fc8000782c0ff */
[----:B------:R-:W-:-:S13]  /*1d50*/  PLOP3.LUT P0, PT, P0, P1, PT, 0x2f, 0xf2 ;  /* 0x0000000000f2781c */ /* 0x000fda0000702577 */
[----:B------:R-:W-:Y:S05]  /*1d60*/  @P0 BRA `(.L_x_72) ;  /* 0x0000000400000947 */ /* 0x000fea0003800000 */
[----:B------:R-:W-:Y:S02]  /*1d70*/  ISETP.GE.AND P0, PT, R21, RZ, PT ;  /* 0x000000ff1500720c */ /* 0x000fe40003f06270 */
[----:B------:R-:W-:-:S11]  /*1d80*/  ISETP.GE.AND P1, PT, R22, RZ, PT ;  /* 0x000000ff1600720c */ /* 0x000fd60003f26270 */
[----:B------:R-:W-:Y:S01]  /*1d90*/  @P0 MOV R19, RZ ;  /* 0x000000ff00130202 */ /* 0x000fe20000000f00 */
[----:B------:R-:W-:Y:S01]  /*1da0*/  @!P0 FFMA R0, R0, 1.84467440737095516160e+19, RZ ;  /* 0x5f80000000008823 */ /* 0x000fe200000000ff */
[----:B------:R-:W-:Y:S01]  /*1db0*/  @!P0 MOV R19, 0xffffffc0 ;  /* 0xffffffc000138802 */ /* 0x000fe20000000f00 */
[----:B------:R-:W-:-:S03]  /*1dc0*/  @!P1 FFMA R3, R3, 1.84467440737095516160e+19, RZ ;  /* 0x5f80000003039823 */ /* 0x000fc600000000ff */
[----:B------:R-:W-:-:S07]  /*1dd0*/  @!P1 IADD3 R19, PT, PT, R19, 0x40, RZ ;  /* 0x0000004013139810 */ /* 0x000fce0007ffe0ff */
.L_x_68:
[----:B------:R-:W-:Y:S01]  /*1de0*/  LEA R22, R17, 0xc0800000, 0x17 ;  /* 0xc080000011167811 */ /* 0x000fe200078eb8ff */
[----:B------:R-:W-:Y:S01]  /*1df0*/  BSSY.RECONVERGENT B3, `(.L_x_73) ;  /* 0x0000036000037945 */ /* 0x000fe20003800200 */
[----:B------:R-:W-:Y:S02]  /*1e00*/  IADD3 R20, PT, PT, R20, -0x7f, RZ ;  /* 0xffffff8114147810 */ /* 0x000fe40007ffe0ff */
[----:B------:R-:W-:-:S03]  /*1e10*/  IADD3 R23, PT, PT, -R22, R3, RZ ;  /* 0x0000000316177210 */ /* 0x000fc60007ffe1ff */
[C---:B------:R-:W-:Y:S01]  /*1e20*/  IMAD R0, R20.reuse, -0x800000, R0 ;  /* 0xff80000014007824 */ /* 0x040fe200078e0200 */
[----:B------:R-:W0:Y:S01]  /*1e30*/  MUFU.RCP R22, R23 ;  /* 0x0000001700167308 */ /* 0x000e220000001000 */
[----:B------:R-:W-:Y:S01]  /*1e40*/  FADD.FTZ R21, -R23, -RZ ;  /* 0x800000ff17157221 */ /* 0x000fe20000010100 */
[----:B------:R-:W-:-:S05]  /*1e50*/  IADD3 R20, PT, PT, R20, 0x7f, -R17 ;  /* 0x0000007f14147810 */ /* 0x000fca0007ffe811 */
[----:B------:R-:W-:Y:S02]  /*1e60*/  IMAD.IADD R20, R20, 0x1, R19 ;  /* 0x0000000114147824 */ /* 0x000fe400078e0213 */
[----:B0-----:R-:W-:-:S04]  /*1e70*/  FFMA R3, R22, R21, 1 ;  /* 0x3f80000016037423 */ /* 0x001fc80000000015 */
[----:B------:R-:W-:-:S04]  /*1e80*/  FFMA R3, R22, R3, R22 ;  /* 0x0000000316037223 */ /* 0x000fc80000000016 */
[----:B------:R-:W-:-:S04]  /*1e90*/  FFMA R22, R0, R3, RZ ;  /* 0x0000000300167223 */ /* 0x000fc800000000ff */
[----:B------:R-:W-:-:S04]  /*1ea0*/  FFMA R24, R21, R22, R0 ;  /* 0x0000001615187223 */ /* 0x000fc80000000000 */
[----:B------:R-:W-:-:S04]  /*1eb0*/  FFMA R22, R3, R24, R22 ;  /* 0x0000001803167223 */ /* 0x000fc80000000016 */
[----:B------:R-:W-:-:S04]  /*1ec0*/  FFMA R21, R21, R22, R0 ;  /* 0x0000001615157223 */ /* 0x000fc80000000000 */
[----:B------:R-:W-:-:S05]  /*1ed0*/  FFMA R0, R3, R21, R22 ;  /* 0x0000001503007223 */ /* 0x000fca0000000016 */
[----:B------:R-:W-:-:S04]  /*1ee0*/  SHF.R.U32.HI R17, RZ, 0x17, R0 ;  /* 0x00000017ff117819 */ /* 0x000fc80000011600 */
[----:B------:R-:W-:-:S04]  /*1ef0*/  LOP3.LUT R17, R17, 0xff, RZ, 0xc0, !PT ;  /* 0x000000ff11117812 */ /* 0x000fc800078ec0ff */
[----:B------:R-:W-:-:S04]  /*1f00*/  IADD3 R17, PT, PT, R17, R20, RZ ;  /* 0x0000001411117210 */ /* 0x000fc80007ffe0ff */
[----:B------:R-:W-:-:S04]  /*1f10*/  IADD3 R19, PT, PT, R17, -0x1, RZ ;  /* 0xffffffff11137810 */ /* 0x000fc80007ffe0ff */
[----:B------:R-:W-:-:S13]  /*1f20*/  ISETP.GE.U32.AND P0, PT, R19, 0xfe, PT ;  /* 0x000000fe1300780c */ /* 0x000fda0003f06070 */
[----:B------:R-:W-:Y:S05]  /*1f30*/  @!P0 BRA `(.L_x_74) ;  /* 0x0000000000808947 */ /* 0x000fea0003800000 */
[----:B------:R-:W-:-:S13]  /*1f40*/  ISETP.GT.AND P0, PT, R17, 0xfe, PT ;  /* 0x000000fe1100780c */ /* 0x000fda0003f04270 */
[----:B------:R-:W-:Y:S05]  /*1f50*/  @P0 BRA `(.L_x_75) ;  /* 0x00000000006c0947 */ /* 0x000fea0003800000 */
[----:B------:R-:W-:-:S13]  /*1f60*/  ISETP.GE.AND P0, PT, R17, 0x1, PT ;  /* 0x000000011100780c */ /* 0x000fda0003f06270 */
[----:B------:R-:W-:Y:S05]  /*1f70*/  @P0 BRA `(.L_x_76) ;  /* 0x0000000000740947 */ /* 0x000fea0003800000 */
[----:B------:R-:W-:Y:S02]  /*1f80*/  ISETP.GE.AND P0, PT, R17, -0x18, PT ;  /* 0xffffffe81100780c */ /* 0x000fe40003f06270 */
[----:B------:R-:W-:-:S11]  /*1f90*/  LOP3.LUT R0, R0, 0x80000000, RZ, 0xc0, !PT ;  /* 0x8000000000007812 */ /* 0x000fd600078ec0ff */
[----:B------:R-:W-:Y:S05]  /*1fa0*/  @!P0 BRA `(.L_x_76) ;  /* 0x0000000000688947 */ /* 0x000fea0003800000 */
[-CC-:B------:R-:W-:Y:S01]  /*1fb0*/  FFMA.RZ R19, R3, R21.reuse, R22.reuse ;  /* 0x0000001503137223 */ /* 0x180fe2000000c016 */
[C---:B------:R-:W-:Y:S02]  /*1fc0*/  ISETP.NE.AND P3, PT, R17.reuse, RZ, PT ;  /* 0x000000ff1100720c */ /* 0x040fe40003f65270 */
[----:B------:R-:W-:Y:S02]  /*1fd0*/  ISETP.NE.AND P1, PT, R17, RZ, PT ;  /* 0x000000ff1100720c */ /* 0x000fe40003f25270 */
[----:B------:R-:W-:Y:S01]  /*1fe0*/  LOP3.LUT R20, R19, 0x7fffff, RZ, 0xc0, !PT ;  /* 0x007fffff13147812 */ /* 0x000fe200078ec0ff */
[CCC-:B------:R-:W-:Y:S01]  /*1ff0*/  FFMA.RP R19, R3.reuse, R21.reuse, R22.reuse ;  /* 0x0000001503137223 */ /* 0x1c0fe20000008016 */
[----:B------:R-:W-:Y:S01]  /*2000*/  FFMA.RM R22, R3, R21, R22 ;  /* 0x0000001503167223 */ /* 0x000fe20000004016 */
[----:B------:R-:W-:Y:S02]  /*2010*/  IADD3 R3, PT, PT, R17, 0x20, RZ ;  /* 0x0000002011037810 */ /* 0x000fe40007ffe0ff */
[----:B------:R-:W-:-:S02]  /*2020*/  LOP3.LUT R20, R20, 0x800000, RZ, 0xfc, !PT ;  /* 0x0080000014147812 */ /* 0x000fc400078efcff */
[----:B------:R-:W-:Y:S02]  /*2030*/  IADD3 R17, PT, PT, -R17, RZ, RZ ;  /* 0x000000ff11117210 */ /* 0x000fe40007ffe1ff */
[----:B------:R-:W-:Y:S02]  /*2040*/  SHF.L.U32 R3, R20, R3, RZ ;  /* 0x0000000314037219 */ /* 0x000fe400000006ff */
[----:B------:R-:W-:Y:S02]  /*2050*/  FSETP.NEU.FTZ.AND P0, PT, R19, R22, PT ;  /* 0x000000161300720b */ /* 0x000fe40003f1d000 */
[----:B------:R-:W-:Y:S02]  /*2060*/  SEL R17, R17, RZ, P3 ;  /* 0x000000ff11117207 */ /* 0x000fe40001800000 */
[----:B------:R-:W-:Y:S02]  /*2070*/  ISETP.NE.AND P1, PT, R3, RZ, P1 ;  /* 0x000000ff0300720c */ /* 0x000fe40000f25270 */
[----:B------:R-:W-:-:S02]  /*2080*/  SHF.R.U32.HI R17, RZ, R17, R20 ;  /* 0x00000011ff117219 */ /* 0x000fc40000011614 */
[----:B------:R-:W-:Y:S02]  /*2090*/  PLOP3.LUT P0, PT, P0, P1, PT, 0xf8, 0x8f ;  /* 0x00000000008f781c */ /* 0x000fe40000703f70 */
[----:B------:R-:W-:Y:S02]  /*20a0*/  SHF.R.U32.HI R20, RZ, 0x1, R17 ;  /* 0x00000001ff147819 */ /* 0x000fe40000011611 */
[----:B------:R-:W-:-:S04]  /*20b0*/  SEL R3, RZ, 0x1, !P0 ;  /* 0x00000001ff037807 */ /* 0x000fc80004000000 */
[----:B------:R-:W-:-:S04]  /*20c0*/  LOP3.LUT R22, R3, 0x1, R20, 0xf8, !PT ;  /* 0x0000000103167812 */ /* 0x000fc800078ef814 */
[----:B------:R-:W-:-:S04]  /*20d0*/  LOP3.LUT R17, R22, R17, RZ, 0xc0, !PT ;  /* 0x0000001116117212 */ /* 0x000fc800078ec0ff */
[----:B------:R-:W-:-:S04]  /*20e0*/  IADD3 R17, PT, PT, R20, R17, RZ ;  /* 0x0000001114117210 */ /* 0x000fc80007ffe0ff */
[----:B------:R-:W-:Y:S01]  /*20f0*/  LOP3.LUT R0, R17, R0, RZ, 0xfc, !PT ;  /* 0x0000000011007212 */ /* 0x000fe200078efcff */
[----:B------:R-:W-:Y:S06]  /*2100*/  BRA `(.L_x_76) ;  /* 0x0000000000107947 */ /* 0x000fec0003800000 */
.L_x_75:
[----:B------:R-:W-:-:S04]  /*2110*/  LOP3.LUT R0, R0, 0x80000000, RZ, 0xc0, !PT ;  /* 0x8000000000007812 */ /* 0x000fc800078ec0ff */
[----:B------:R-:W-:Y:S01]  /*2120*/  LOP3.LUT R0, R0, 0x7f800000, RZ, 0xfc, !PT ;  /* 0x7f80000000007812 */ /* 0x000fe200078efcff */
[----:B------:R-:W-:Y:S06]  /*2130*/  BRA `(.L_x_76) ;  /* 0x0000000000047947 */ /* 0x000fec0003800000 */
.L_x_74:
[----:B------:R-:W-:-:S07]  /*2140*/  LEA R0, R20, R0, 0x17 ;  /* 0x0000000014007211 */ /* 0x000fce00078eb8ff */
.L_x_76:
[----:B------:R-:W-:Y:S05]  /*2150*/  BSYNC.RECONVERGENT B3 ;  /* 0x0000000000037941 */ /* 0x000fea0003800200 */
.L_x_73:
[----:B------:R-:W-:Y:S05]  /*2160*/  BRA `(.L_x_77) ;  /* 0x0000000000207947 */ /* 0x000fea0003800000 */
.L_x_72:
[----:B------:R-:W-:-:S04]  /*2170*/  LOP3.LUT R0, R3, 0x80000000, R0, 0x48, !PT ;  /* 0x8000000003007812 */ /* 0x000fc800078e4800 */
[----:B------:R-:W-:Y:S01]  /*2180*/  LOP3.LUT R0, R0, 0x7f800000, RZ, 0xfc, !PT ;  /* 0x7f80000000007812 */ /* 0x000fe200078efcff */
[----:B------:R-:W-:Y:S06]  /*2190*/  BRA `(.L_x_77) ;  /* 0x0000000000147947 */ /* 0x000fec0003800000 */
.L_x_71:
[----:B------:R-:W-:Y:S01]  /*21a0*/  LOP3.LUT R0, R3, 0x80000000, R0, 0x48, !PT ;  /* 0x8000000003007812 */ /* 0x000fe200078e4800 */
[----:B------:R-:W-:Y:S06]  /*21b0*/  BRA `(.L_x_77) ;  /* 0x00000000000c7947 */ /* 0x000fec0003800000 */
.L_x_70:
[----:B------:R-:W0:Y:S01]  /*21c0*/  MUFU.RSQ R0, -QNAN ;  /* 0xffc0000000007908 */ /* 0x000e220000001400 */
[----:B------:R-:W-:Y:S05]  /*21d0*/  BRA `(.L_x_77) ;  /* 0x0000000000047947 */ /* 0x000fea0003800000 */
.L_x_69:
[----:B------:R-:W-:-:S07]  /*21e0*/  FADD.FTZ R0, R0, R3 ;  /* 0x0000000300007221 */ /* 0x000fce0000010000 */
.L_x_77:
[----:B------:R-:W-:Y:S05]  /*21f0*/  BSYNC.RECONVERGENT B2 ;  /* 0x0000000000027941 */ /* 0x000fea0003800200 */
.L_x_67:
[----:B------:R-:W-:Y:S01]  /*2200*/  HFMA2 R19, -RZ, RZ, 0, 0 ;  /* 0x00000000ff137431 */ /* 0x000fe200000001ff */
[----:B0-----:R-:W-:-:S03]  /*2210*/  MOV R3, R0 ;  /* 0x0000000000037202 */ /* 0x001fc60000000f00 */
[----:B------:R-:W-:Y:S05]  /*2220*/  RET.REL.NODEC R18 `(_Z11vertex_pullP4NodeP4EdgePiS3_PfS4_) ;  /* 0xffffffdc12747950 */ /* 0x000fea0003c3ffff */
.L_x_78:
[----:B------:R-:W-:-:S00]  /*2230*/  BRA `(.L_x_78) ;  /* 0xfffffffc00fc7947 */ /* 0x000fc0000383ffff */
[----:B------:R-:W-:-:S00]  /*2240*/  NOP ;  /* 0x0000000000007918 */ /* 0x000fc00000000000 */
        /* <DEDUP_REMOVED lines=11> */
.L_x_119:


//--------------------- .text._Z11vertex_pushP4NodeP4EdgePiS3_PfS4_ --------------------------
	.section	.text._Z11vertex_pushP4NodeP4EdgePiS3_PfS4_,"ax",@progbits
	.align	128
        .global         _Z11vertex_pushP4NodeP4EdgePiS3_PfS4_
        .type           _Z11vertex_pushP4NodeP4EdgePiS3_PfS4_,@function
        .size           _Z11vertex_pushP4NodeP4EdgePiS3_PfS4_,(.L_x_120 - _Z11vertex_pushP4NodeP4EdgePiS3_PfS4_)
        .other          _Z11vertex_pushP4NodeP4EdgePiS3_PfS4_,@"STO_CUDA_ENTRY STV_DEFAULT"
_Z11vertex_pushP4NodeP4EdgePiS3_PfS4_:
.text._Z11vertex_pushP4NodeP4EdgePiS3_PfS4_:
        /* <DEDUP_REMOVED lines=12> */
[----:B------:R-:W2:Y:S04]  /*00c0*/  LDG.E R5, desc[UR4][R6.64+0x8] ;  /* 0x0000080406057981 */ /* 0x000ea8000c1e1900 */
[----:B------:R0:W5:Y:S01]  /*00d0*/  LDG.E R2, desc[UR4][R6.64] ;  /* 0x0000000406027981 */ /* 0x000162000c1e1900 */
[----:B------:R-:W-:Y:S01]  /*00e0*/  BSSY.RECONVERGENT B0, `(.L_x_79) ;  /* 0x0000016000007945 */ /* 0x000fe20003800200 */
[----:B------:R-:W-:Y:S01]  /*00f0*/  IMAD.MOV.U32 R0, RZ, RZ, RZ ;  /* 0x000000ffff007224 */ /* 0x000fe200078e00ff */
[----:B--2---:R-:W-:-:S13]  /*0100*/  ISETP.NE.AND P0, PT, R5, RZ, PT ;  /* 0x000000ff0500720c */ /* 0x004fda0003f05270 */
[----:B0-----:R-:W-:Y:S05]  /*0110*/  @!P0 BRA `(.L_x_80) ;  /* 0x0000000000488947 */ /* 0x001fea0003800000 */
        /* <DEDUP_REMOVED lines=13> */
[----:B------:R-:W-:-:S07]  /*01f0*/  MOV R4, 0x210 ;  /* 0x0000021000047802 */ /* 0x000fce0000000f00 */
[----:B-----5:R-:W-:Y:S05]  /*0200*/  CALL.REL.NOINC `($__internal_1_$__cuda_sm3x_div_rn_noftz_f32_slowpath) ;  /* 0x0000000800487944 */ /* 0x020fea0003c00000 */
[----:B------:R-:W-:-:S07]  /*0210*/  IMAD.MOV.U32 R4, RZ, RZ, R0 ;  /* 0x000000ffff047224 */ /* 0x000fce00078e0000 */
.L_x_82:
[----:B------:R-:W-:Y:S05]  /*0220*/  BSYNC.RECONVERGENT B1 ;  /* 0x0000000000017941 */ /* 0x000fea0003800200 */
.L_x_81:
[----:B------:R-:W-:-:S07]  /*0230*/  MOV R0, R4 ;  /* 0x0000000400007202 */ /* 0x000fce0000000f00 */
.L_x_80:
[----:B------:R-:W-:Y:S05]  /*0240*/  BSYNC.RECONVERGENT B0 ;  /* 0x0000000000007941 */ /* 0x000fea0003800200 */
.L_x_79:
[----:B------:R-:W-:-:S13]  /*0250*/  ISETP.GE.AND P0, PT, R5, 0x1, PT ;  /* 0x000000010500780c */ /* 0x000fda0003f06270 */
[----:B------:R-:W-:Y:S05]  /*0260*/  @!P0 EXIT ;  /* 0x000000000000894d */ /* 0x000fea0003800000 */
[----:B-----5:R-:W-:Y:S01]  /*0270*/  VIADD R3, R2, 0x1 ;  /* 0x0000000102037836 */ /* 0x020fe20000000000 */
[----:B------:R-:W-:Y:S04]  /*0280*/  BSSY.RECONVERGENT B0, `(.L_x_83) ;  /* 0x0000043000007945 */ /* 0x000fe80003800200 */
[----:B------:R-:W-:-:S05]  /*0290*/  VIADDMNMX R5, R5, R2, R3, !PT ;  /* 0x0000000205057246 */ /* 0x000fca0007800103 */
[----:B------:R-:W-:Y:S01]  /*02a0*/  IMAD.IADD R3, R5, 0x1, -R2 ;  /* 0x0000000105037824 */ /* 0x000fe200078e0a02 */
[----:B------:R-:W-:-:S04]  /*02b0*/  IADD3 R5, PT, PT, R2, -R5, RZ ;  /* 0x8000000502057210 */ /* 0x000fc80007ffe0ff */
[----:B------:R-:W-:Y:S02]  /*02c0*/  ISETP.GT.U32.AND P1, PT, R5, -0x10, PT ;  /* 0xfffffff00500780c */ /* 0x000fe40003f24070 */
[----:B------:R-:W-:-:S04]  /*02d0*/  LOP3.LUT R11, R3, 0xf, RZ, 0xc0, !PT ;  /* 0x0000000f030b7812 */ /* 0x000fc800078ec0ff */
[----:B------:R-:W-:-:S07]  /*02e0*/  ISETP.NE.AND P0, PT, R11, RZ, PT ;  /* 0x000000ff0b00720c */ /* 0x000fce0003f05270 */
[----:B------:R-:W-:Y:S06]  /*02f0*/  @P1 BRA `(.L_x_84) ;  /* 0x0000000000ec1947 */ /* 0x000fec0003800000 */
[----:B------:R-:W0:Y:S01]  /*0300*/  LDC.64 R4, c[0x0][0x398] ;  /* 0x0000e600ff047b82 */ /* 0x000e220000000a00 */
[----:B------:R-:W-:-:S05]  /*0310*/  LOP3.LUT R10, R3, 0xfffffff0, RZ, 0xc0, !PT ;  /* 0xfffffff0030a7812 */ /* 0x000fca00078ec0ff */
[----:B------:R-:W-:Y:S01]  /*0320*/  IMAD.MOV R10, RZ, RZ, -R10 ;  /* 0x000000ffff0a7224 */ /* 0x000fe200078e0a0a */
[----:B0-----:R-:W-:-:S05]  /*0330*/  IADD3 R4, P1, PT, R4, 0x20, RZ ;  /* 0x0000002004047810 */ /* 0x001fca0007f3e0ff */
[----:B------:R-:W-:-:S08]  /*0340*/  IMAD.X R5, RZ, RZ, R5, P1 ;  /* 0x000000ffff057224 */ /* 0x000fd000008e0605 */
.L_x_85:
[----:B------:R-:W-:Y:S01]  /*0350*/  IMAD.WIDE R8, R2, 0x4, R4 ;  /* 0x0000000402087825 */ /* 0x000fe200078e0204 */
[----:B---3--:R-:W0:Y:S04]  /*0360*/  LDC.64 R6, c[0x0][0x3a8] ;  /* 0x0000ea00ff067b82 */ /* 0x008e280000000a00 */
[----:B------:R-:W0:Y:S02]  /*0370*/  LDG.E R13, desc[UR4][R8.64+-0x20] ;  /* 0xffffe004080d7981 */ /* 0x000e24000c1e1900 */
[----:B0-----:R-:W-:-:S05]  /*0380*/  IMAD.WIDE R12, R13, 0x4, R6 ;  /* 0x000000040d0c7825 */ /* 0x001fca00078e0206 */
[----:B------:R0:W-:Y:S04]  /*0390*/  REDG.E.ADD.F32.FTZ.RN.STRONG.GPU desc[UR4][R12.64], R0 ;  /* 0x000000000c0079a6 */ /* 0x0001e8000c12f304 */
[----:B------:R-:W2:Y:S02]  /*03a0*/  LDG.E R15, desc[UR4][R8.64+-0x1c] ;  /* 0xffffe404080f7981 */ /* 0x000ea4000c1e1900 */
[----:B--2---:R-:W-:-:S05]  /*03b0*/  IMAD.WIDE R14, R15, 0x4, R6 ;  /* 0x000000040f0e7825 */ /* 0x004fca00078e0206 */
[----:B------:R1:W-:Y:S04]  /*03c0*/  REDG.E.ADD.F32.FTZ.RN.STRONG.GPU desc[UR4][R14.64], R0 ;  /* 0x000000000e0079a6 */ /* 0x0003e8000c12f304 */
[----:B------:R-:W2:Y:S02]  /*03d0*/  LDG.E R17, desc[UR4][R8.64+-0x18] ;  /* 0xffffe80408117981 */ /* 0x000ea4000c1e1900 */
[----:B--2---:R-:W-:-:S05]  /*03e0*/  IMAD.WIDE R16, R17, 0x4, R6 ;  /* 0x0000000411107825 */ /* 0x004fca00078e0206 */
[----:B------:R2:W-:Y:S04]  /*03f0*/  REDG.E.ADD.F32.FTZ.RN.STRONG.GPU desc[UR4][R16.64], R0 ;  /* 0x00000000100079a6 */ /* 0x0005e8000c12f304 */
[----:B------:R-:W3:Y:S02]  /*0400*/  LDG.E R19, desc[UR4][R8.64+-0x14] ;  /* 0xffffec0408137981 */ /* 0x000ee4000c1e1900 */
[----:B---3--:R-:W-:-:S05]  /*0410*/  IMAD.WIDE R18, R19, 0x4, R6 ;  /* 0x0000000413127825 */ /* 0x008fca00078e0206 */
[----:B------:R3:W-:Y:S04]  /*0420*/  REDG.E.ADD.F32.FTZ.RN.STRONG.GPU desc[UR4][R18.64], R0 ;  /* 0x00000000120079a6 */ /* 0x0007e8000c12f304 */
[----:B------:R-:W0:Y:S02]  /*0430*/  LDG.E R21, desc[UR4][R8.64+-0x10] ;  /* 0xfffff00408157981 */ /* 0x000e24000c1e1900 */
[----:B0-----:R-:W-:-:S05]  /*0440*/  IMAD.WIDE R12, R21, 0x4, R6 ;  /* 0x00000004150c7825 */ /* 0x001fca00078e0206 */
[----:B------:R0:W-:Y:S04]  /*0450*/  REDG.E.ADD.F32.FTZ.RN.STRONG.GPU desc[UR4][R12.64], R0 ;  /* 0x000000000c0079a6 */ /* 0x0001e8000c12f304 */
[----:B------:R-:W1:Y:S02]  /*0460*/  LDG.E R21, desc[UR4][R8.64+-0xc] ;  /* 0xfffff40408157981 */ /* 0x000e64000c1e1900 */
[----:B-1----:R-:W-:-:S05]  /*0470*/  IMAD.WIDE R14, R21, 0x4, R6 ;  /* 0x00000004150e7825 */ /* 0x002fca00078e0206 */
        /* <DEDUP_REMOVED lines=25> */
[----:B------:R-:W2:Y:S01]  /*0610*/  LDG.E R21, desc[UR4][R8.64+0x18] ;  /* 0x0000180408157981 */ /* 0x000ea2000c1e1900 */
[----:B------:R-:W-:Y:S01]  /*0620*/  IADD3 R10, PT, PT, R10, 0x10, RZ ;  /* 0x000000100a0a7810 */ /* 0x000fe20007ffe0ff */
[----:B--2---:R-:W-:-:S05]  /*0630*/  IMAD.WIDE R16, R21, 0x4, R6 ;  /* 0x0000000415107825 */ /* 0x004fca00078e0206 */
[----:B------:R3:W-:Y:S04]  /*0640*/  REDG.E.ADD.F32.FTZ.RN.STRONG.GPU desc[UR4][R16.64], R0 ;  /* 0x00000000100079a6 */ /* 0x0007e8000c12f304 */
[----:B------:R-:W2:Y:S01]  /*0650*/  LDG.E R21, desc[UR4][R8.64+0x1c] ;  /* 0x00001c0408157981 */ /* 0x000ea2000c1e1900 */
[----:B------:R-:W-:Y:S01]  /*0660*/  ISETP.NE.AND P1, PT, R10, RZ, PT ;  /* 0x000000ff0a00720c */ /* 0x000fe20003f25270 */
[----:B------:R-:W-:Y:S02]  /*0670*/  VIADD R2, R2, 0x10 ;  /* 0x0000001002027836 */ /* 0x000fe40000000000 */
[----:B--2---:R-:W-:-:S05]  /*0680*/  IMAD.WIDE R6, R21, 0x4, R6 ;  /* 0x0000000415067825 */ /* 0x004fca00078e0206 */
[----:B------:R3:W-:Y:S05]  /*0690*/  REDG.E.ADD.F32.FTZ.RN.STRONG.GPU desc[UR4][R6.64], R0 ;  /* 0x00000000060079a6 */ /* 0x0007ea000c12f304 */
[----:B------:R-:W-:Y:S05]  /*06a0*/  @P1 BRA `(.L_x_85) ;  /* 0xfffffffc00281947 */ /* 0x000fea000383ffff */
.L_x_84:
[----:B------:R-:W-:Y:S05]  /*06b0*/  BSYNC.RECONVERGENT B0 ;  /* 0x0000000000007941 */ /* 0x000fea0003800200 */
.L_x_83:
[----:B------:R-:W-:Y:S05]  /*06c0*/  @!P0 EXIT ;  /* 0x000000000000894d */ /* 0x000fea0003800000 */
[----:B------:R-:W-:Y:S01]  /*06d0*/  ISETP.GE.U32.AND P0, PT, R11, 0x8, PT ;  /* 0x000000080b00780c */ /* 0x000fe20003f06070 */
[----:B------:R-:W-:Y:S01]  /*06e0*/  BSSY.RECONVERGENT B0, `(.L_x_86) ;  /* 0x0000020000007945 */ /* 0x000fe20003800200 */
[----:B---3--:R-:W-:-:S04]  /*06f0*/  LOP3.LUT R16, R3, 0x7, RZ, 0xc0, !PT ;  /* 0x0000000703107812 */ /* 0x008fc800078ec0ff */
[----:B------:R-:W-:-:S07]  /*0700*/  ISETP.NE.AND P1, PT, R16, RZ, PT ;  /* 0x000000ff1000720c */ /* 0x000fce0003f25270 */
[----:B------:R-:W-:Y:S06]  /*0710*/  @!P0 BRA `(.L_x_87) ;  /* 0x0000000000708947 */ /* 0x000fec0003800000 */
[----:B------:R-:W0:Y:S08]  /*0720*/  LDC.64 R4, c[0x0][0x398] ;  /* 0x0000e600ff047b82 */ /* 0x000e300000000a00 */
[----:B------:R-:W1:Y:S01]  /*0730*/  LDC.64 R6, c[0x0][0x3a8] ;  /* 0x0000ea00ff067b82 */ /* 0x000e620000000a00 */
[----:B0-----:R-:W-:-:S05]  /*0740*/  IMAD.WIDE R4, R2, 0x4, R4 ;  /* 0x0000000402047825 */ /* 0x001fca00078e0204 */
[----:B------:R-:W1:Y:S02]  /*0750*/  LDG.E R9, desc[UR4][R4.64] ;  /* 0x0000000404097981 */ /* 0x000e64000c1e1900 */
[----:B-1----:R-:W-:-:S05]  /*0760*/  IMAD.WIDE R8, R9, 0x4, R6 ;  /* 0x0000000409087825 */ /* 0x002fca00078e0206 */
        /* <DEDUP_REMOVED lines=21> */
[----:B------:R3:W-:Y:S01]  /*08c0*/  REDG.E.ADD.F32.FTZ.RN.STRONG.GPU desc[UR4][R6.64], R0 ;  /* 0x00000000060079a6 */ /* 0x0007e2000c12f304 */
[----:B------:R-:W-:-:S07]  /*08d0*/  VIADD R2, R2, 0x8 ;  /* 0x0000000802027836 */ /* 0x000fce0000000000 */
.L_x_87:
[----:B------:R-:W-:Y:S05]  /*08e0*/  BSYNC.RECONVERGENT B0 ;  /* 0x0000000000007941 */ /* 0x000fea0003800200 */
.L_x_86:
        /* <DEDUP_REMOVED lines=18> */
[----:B------:R-:W2:Y:S02]  /*0a10*/  LDG.E R3, desc[UR4][R12.64+0xc] ;  /* 0x00000c040c037981 */ /* 0x000ea4000c1e1900 */
[----:B--2---:R-:W-:-:S05]  /*0a20*/  IMAD.WIDE R10, R3, 0x4, R10 ;  /* 0x00000004030a7825 */ /* 0x004fca00078e020a */
[----:B------:R0:W-:Y:S01]  /*0a30*/  REDG.E.ADD.F32.FTZ.RN.STRONG.GPU desc[UR4][R10.64], R0 ;  /* 0x000000000a0079a6 */ /* 0x0001e2000c12f304 */
[----:B------:R-:W-:-:S07]  /*0a40*/  IADD3 R2, PT, PT, R2, 0x4, RZ ;  /* 0x0000000402027810 */ /* 0x000fce0007ffe0ff */
.L_x_89:
[----:B------:R-:W-:Y:S05]  /*0a50*/  BSYNC.RECONVERGENT B0 ;  /* 0x0000000000007941 */ /* 0x000fea0003800200 */
.L_x_88:
[----:B------:R-:W-:Y:S05]  /*0a60*/  @!P1 EXIT ;  /* 0x000000000000994d */ /* 0x000fea0003800000 */
[----:B0-----:R-:W0:Y:S01]  /*0a70*/  LDC.64 R10, c[0x0][0x3a8] ;  /* 0x0000ea00ff0a7b82 */ /* 0x001e220000000a00 */
[----:B------:R-:W-:-:S07]  /*0a80*/  IMAD.MOV R3, RZ, RZ, -R14 ;  /* 0x000000ffff037224 */ /* 0x000fce00078e0a0e */
[----:B------:R-:W1:Y:S02]  /*0a90*/  LDC.64 R8, c[0x0][0x398] ;  /* 0x0000e600ff087b82 */ /* 0x000e640000000a00 */
.L_x_90:
[----:B-1----:R-:W-:-:S06]  /*0aa0*/  IMAD.WIDE R4, R2, 0x4, R8 ;  /* 0x0000000402047825 */ /* 0x002fcc00078e0208 */
[----:B------:R-:W0:Y:S01]  /*0ab0*/  LDG.E R5, desc[UR4][R4.64] ;  /* 0x0000000404057981 */ /* 0x000e22000c1e1900 */
[----:B------:R-:W-:-:S05]  /*0ac0*/  VIADD R3, R3, 0x1 ;  /* 0x0000000103037836 */ /* 0x000fca0000000000 */
[----:B------:R-:W-:Y:S02]  /*0ad0*/  ISETP.NE.AND P0, PT, R3, RZ, PT ;  /* 0x000000ff0300720c */ /* 0x000fe40003f05270 */
[----:B------:R-:W-:Y:S01]  /*0ae0*/  IADD3 R2, PT, PT, R2, 0x1, RZ ;  /* 0x0000000102027810 */ /* 0x000fe20007ffe0ff */
[----:B0-2---:R-:W-:-:S05]  /*0af0*/  IMAD.WIDE R6, R5, 0x4, R10 ;  /* 0x0000000405067825 */ /* 0x005fca00078e020a */
[----:B------:R2:W-:Y:S05]  /*0b00*/  REDG.E.ADD.F32.FTZ.RN.STRONG.GPU desc[UR4][R6.64], R0 ;  /* 0x00000000060079a6 */ /* 0x0005ea000c12f304 */
[----:B------:R-:W-:Y:S05]  /*0b10*/  @P0 BRA `(.L_x_90) ;  /* 0xfffffffc00e00947 */ /* 0x000fea000383ffff */
[----:B------:R-:W-:Y:S05]  /*0b20*/  EXIT ;  /* 0x000000000000794d */ /* 0x000fea0003800000 */
        .weak           $__internal_1_$__cuda_sm3x_div_rn_noftz_f32_slowpath
        .type           $__internal_1_$__cuda_sm3x_div_rn_noftz_f32_slowpath,@function
        .size           $__internal_1_$__cuda_sm3x_div_rn_noftz_f32_slowpath,(.L_x_120 - $__internal_1_$__cuda_sm3x_div_rn_noftz_f32_slowpath)
$__internal_1_$__cuda_sm3x_div_rn_noftz_f32_slowpath:
[--C-:B------:R-:W-:Y:S01]  /*0b30*/  SHF.R.U32.HI R7, RZ, 0x17, R3.reuse ;  /* 0x00000017ff077819 */ /* 0x100fe20000011603 */
[----:B------:R-:W-:Y:S01]  /*0b40*/  BSSY.RECONVERGENT B2, `(.L_x_91) ;  /* 0x0000064000027945 */ /* 0x000fe20003800200 */
[----:B------:R-:W-:Y:S01]  /*0b50*/  SHF.R.U32.HI R6, RZ, 0x17, R0 ;  /* 0x00000017ff067819 */ /* 0x000fe20000011600 */
[----:B------:R-:W-:Y:S01]  /*0b60*/  IMAD.MOV.U32 R9, RZ, RZ, R3 ;  /* 0x000000ffff097224 */ /* 0x000fe200078e0003 */
[----:B------:R-:W-:Y:S02]  /*0b70*/  LOP3.LUT R7, R7, 0xff, RZ, 0xc0, !PT ;  /* 0x000000ff07077812 */ /* 0x000fe400078ec0ff */
[----:B------:R-:W-:Y:S02]  /*0b80*/  LOP3.LUT R6, R6, 0xff, RZ, 0xc0, !PT ;  /* 0x000000ff06067812 */ /* 0x000fe400078ec0ff */
[----:B------:R-:W-:Y:S01]  /*0b90*/  MOV R8, R0 ;  /* 0x0000000000087202 */ /* 0x000fe20000000f00 */
[----:B------:R-:W-:Y:S02]  /*0ba0*/  VIADD R12, R7, 0xffffffff ;  /* 0xffffffff070c7836 */ /* 0x000fe40000000000 */
[----:B------:R-:W-:-:S03]  /*0bb0*/  VIADD R11, R6, 0xffffffff ;  /* 0xffffffff060b7836 */ /* 0x000fc60000000000 */
[----:B------:R-:W-:-:S04]  /*0bc0*/  ISETP.GT.U32.AND P0, PT, R12, 0xfd, PT ;  /* 0x000000fd0c00780c */ /* 0x000fc80003f04070 */
[----:B------:R-:W-:-:S13]  /*0bd0*/  ISETP.GT.U32.OR P0, PT, R11, 0xfd, P0 ;  /* 0x000000fd0b00780c */ /* 0x000fda0000704470 */
[----:B------:R-:W-:Y:S01]  /*0be0*/  @!P0 IMAD.MOV.U32 R10, RZ, RZ, RZ ;  /* 0x000000ffff0a8224 */ /* 0x000fe200078e00ff */
        /* <DEDUP_REMOVED lines=20> */
[----:B------:R-:W-:Y:S02]  /*0d30*/  @!P0 IMAD.MOV.U32 R10, RZ, RZ, -0x40 ;  /* 0xffffffc0ff0a8424 */ /* 0x000fe400078e00ff */
[----:B------:R-:W-:Y:S01]  /*0d40*/  @!P0 FFMA R8, R0, 1.84467440737095516160e+19, RZ ;  /* 0x5f80000000088823 */ /* 0x000fe200000000ff */
[----:B------:R-:W-:Y:S01]  /*0d50*/  @!P1 FFMA R9, R3, 1.84467440737095516160e+19, RZ ;  /* 0x5f80000003099823 */ /* 0x000fe200000000ff */
[----:B------:R-:W-:-:S07]  /*0d60*/  @!P1 VIADD R10, R10, 0x40 ;  /* 0x000000400a0a9836 */ /* 0x000fce0000000000 */
.L_x_92:
[----:B------:R-:W-:Y:S01]  /*0d70*/  LEA R0, R7, 0xc0800000, 0x17 ;  /* 0xc080000007007811 */ /* 0x000fe200078eb8ff */
[----:B------:R-:W-:Y:S01]  /*0d80*/  VIADD R6, R6, 0xffffff81 ;  /* 0xffffff8106067836 */ /* 0x000fe20000000000 */
[----:B------:R-:W-:Y:S02]  /*0d90*/  BSSY.RECONVERGENT B3, `(.L_x_97) ;  /* 0x0000035000037945 */ /* 0x000fe40003800200 */
[----:B------:R-:W-:Y:S01]  /*0da0*/  IADD3 R9, PT, PT, -R0, R9, RZ ;  /* 0x0000000900097210 */ /* 0x000fe20007ffe1ff */
[C---:B------:R-:W-:Y:S01]  /*0db0*/  IMAD R0, R6.reuse, -0x800000, R8 ;  /* 0xff80000006007824 */ /* 0x040fe200078e0208 */
[----:B------:R-:W-:Y:S02]  /*0dc0*/  IADD3 R7, PT, PT, R6, 0x7f, -R7 ;  /* 0x0000007f06077810 */ /* 0x000fe40007ffe807 */
[----:B------:R-:W0:Y:S01]  /*0dd0*/  MUFU.RCP R3, R9 ;  /* 0x0000000900037308 */ /* 0x000e220000001000 */
[----:B------:R-:W-:Y:S01]  /*0de0*/  FADD.FTZ R11, -R9, -RZ ;  /* 0x800000ff090b7221 */ /* 0x000fe20000010100 */
[----:B------:R-:W-:-:S03]  /*0df0*/  IADD3 R7, PT, PT, R7, R10, RZ ;  /* 0x0000000a07077210 */ /* 0x000fc60007ffe0ff */
        /* <DEDUP_REMOVED lines=8> */
[----:B------:R-:W-:-:S05]  /*0e80*/  LOP3.LUT R3, R3, 0xff, RZ, 0xc0, !PT ;  /* 0x000000ff03037812 */ /* 0x000fca00078ec0ff */
[----:B------:R-:W-:-:S05]  /*0e90*/  IMAD.IADD R9, R3, 0x1, R7 ;  /* 0x0000000103097824 */ /* 0x000fca00078e0207 */
        /* <DEDUP_REMOVED lines=10> */
[CCC-:B------:R-:W-:Y:S01]  /*0f40*/  FFMA.RZ R3, R12.reuse, R8.reuse, R13.reuse ;  /* 0x000000080c037223 */ /* 0x1c0fe2000000c00d */
[CCC-:B------:R-:W-:Y:S01]  /*0f50*/  FFMA.RM R6, R12.reuse, R8.reuse, R13.reuse ;  /* 0x000000080c067223 */ /* 0x1c0fe2000000400d */
[C---:B------:R-:W-:Y:S02]  /*0f60*/  ISETP.NE.AND P2, PT, R9.reuse, RZ, PT ;  /* 0x000000ff0900720c */ /* 0x040fe40003f45270 */
[----:B------:R-:W-:Y:S02]  /*0f70*/  ISETP.NE.AND P1, PT, R9, RZ, PT ;  /* 0x000000ff0900720c */ /* 0x000fe40003f25270 */
[----:B------:R-:W-:Y:S01]  /*0f80*/  LOP3.LUT R7, R3, 0x7fffff, RZ, 0xc0, !PT ;  /* 0x007fffff03077812 */ /* 0x000fe200078ec0ff */
[----:B------:R-:W-:Y:S01]  /*0f90*/  FFMA.RP R3, R12, R8, R13 ;  /* 0x000000080c037223 */ /* 0x000fe2000000800d */
[C---:B------:R-:W-:Y:S01]  /*0fa0*/  VIADD R8, R9.reuse, 0x20 ;  /* 0x0000002009087836 */ /* 0x040fe20000000000 */
[----:B------:R-:W-:Y:S02]  /*0fb0*/  IADD3 R9, PT, PT, -R9, RZ, RZ ;  /* 0x000000ff09097210 */ /* 0x000fe40007ffe1ff */
[----:B------:R-:W-:-:S02]  /*0fc0*/  LOP3.LUT R7, R7, 0x800000, RZ, 0xfc, !PT ;  /* 0x0080000007077812 */ /* 0x000fc400078efcff */
[----:B------:R-:W-:Y:S02]  /*0fd0*/  FSETP.NEU.FTZ.AND P0, PT, R3, R6, PT ;  /* 0x000000060300720b */ /* 0x000fe40003f1d000 */
[----:B------:R-:W-:Y:S02]  /*0fe0*/  SHF.L.U32 R8, R7, R8, RZ ;  /* 0x0000000807087219 */ /* 0x000fe400000006ff */
[----:B------:R-:W-:Y:S02]  /*0ff0*/  SEL R6, R9, RZ, P2 ;  /* 0x000000ff09067207 */ /* 0x000fe40001000000 */
[----:B------:R-:W-:Y:S02]  /*1000*/  ISETP.NE.AND P1, PT, R8, RZ, P1 ;  /* 0x000000ff0800720c */ /* 0x000fe40000f25270 */
[----:B------:R-:W-:Y:S02]  /*1010*/  SHF.R.U32.HI R6, RZ, R6, R7 ;  /* 0x00000006ff067219 */ /* 0x000fe40000011607 */
[----:B------:R-:W-:-:S02]  /*1020*/  PLOP3.LUT P0, PT, P0, P1, PT, 0xf8, 0x8f ;  /* 0x00000000008f781c */ /* 0x000fc40000703f70 */
[----:B------:R-:W-:Y:S02]  /*1030*/  SHF.R.U32.HI R8, RZ, 0x1, R6 ;  /* 0x00000001ff087819 */ /* 0x000fe40000011606 */
[----:B------:R-:W-:-:S04]  /*1040*/  SEL R3, RZ, 0x1, !P0 ;  /* 0x00000001ff037807 */ /* 0x000fc80004000000 */
[----:B------:R-:W-:-:S04]  /*1050*/  LOP3.LUT R3, R3, 0x1, R8, 0xf8, !PT ;  /* 0x0000000103037812 */ /* 0x000fc800078ef808 */
[----:B------:R-:W-:-:S05]  /*1060*/  LOP3.LUT R3, R3, R6, RZ, 0xc0, !PT ;  /* 0x0000000603037212 */ /* 0x000fca00078ec0ff */
[----:B------:R-:W-:-:S05]  /*1070*/  IMAD.IADD R3, R8, 0x1, R3 ;  /* 0x0000000108037824 */ /* 0x000fca00078e0203 */
[----:B------:R-:W-:Y:S01]  /*1080*/  LOP3.LUT R0, R3, R0, RZ, 0xfc, !PT ;  /* 0x0000000003007212 */ /* 0x000fe200078efcff */
[----:B------:R-:W-:Y:S06]  /*1090*/  BRA `(.L_x_100) ;  /* 0x0000000000107947 */ /* 0x000fec0003800000 */
.L_x_99:
[----:B------:R-:W-:-:S04]  /*10a0*/  LOP3.LUT R0, R0, 0x80000000, RZ, 0xc0, !PT ;  /* 0x8000000000007812 */ /* 0x000fc800078ec0ff */
[----:B------:R-:W-:Y:S01]  /*10b0*/  LOP3.LUT R0, R0, 0x7f800000, RZ, 0xfc, !PT ;  /* 0x7f80000000007812 */ /* 0x000fe200078efcff */
[----:B------:R-:W-:Y:S06]  /*10c0*/  BRA `(.L_x_100) ;  /* 0x0000000000047947 */ /* 0x000fec0003800000 */
.L_x_98:
[----:B------:R-:W-:-:S07]  /*10d0*/  LEA R0, R7, R0, 0x17 ;  /* 0x0000000007007211 */ /* 0x000fce00078eb8ff */
.L_x_100:
[----:B------:R-:W-:Y:S05]  /*10e0*/  BSYNC.RECONVERGENT B3 ;  /* 0x0000000000037941 */ /* 0x000fea0003800200 */
.L_x_97:
[----:B------:R-:W-:Y:S05]  /*10f0*/  BRA `(.L_x_101) ;  /* 0x0000000000207947 */ /* 0x000fea0003800000 */
.L_x_96:
[----:B------:R-:W-:-:S04]  /*1100*/  LOP3.LUT R0, R9, 0x80000000, R8, 0x48, !PT ;  /* 0x8000000009007812 */ /* 0x000fc800078e4808 */
[----:B------:R-:W-:Y:S01]  /*1110*/  LOP3.LUT R0, R0, 0x7f800000, RZ, 0xfc, !PT ;  /* 0x7f80000000007812 */ /* 0x000fe200078efcff */
[----:B------:R-:W-:Y:S06]  /*1120*/  BRA `(.L_x_101) ;  /* 0x0000000000147947 */ /* 0x000fec0003800000 */
.L_x_95:
[----:B------:R-:W-:Y:S01]  /*1130*/  LOP3.LUT R0, R9, 0x80000000, R8, 0x48, !PT ;  /* 0x8000000009007812 */ /* 0x000fe200078e4808 */
[----:B------:R-:W-:Y:S06]  /*1140*/  BRA `(.L_x_101) ;  /* 0x00000000000c7947 */ /* 0x000fec0003800000 */
.L_x_94:
[----:B------:R-:W0:Y:S01]  /*1150*/  MUFU.RSQ R0, -QNAN ;  /* 0xffc0000000007908 */ /* 0x000e220000001400 */
[----:B------:R-:W-:Y:S05]  /*1160*/  BRA `(.L_x_101) ;  /* 0x0000000000047947 */ /* 0x000fea0003800000 */
.L_x_93:
[----:B------:R-:W-:-:S07]  /*1170*/  FADD.FTZ R0, R0, R3 ;  /* 0x0000000300007221 */ /* 0x000fce0000010000 */
.L_x_101:
[----:B------:R-:W-:Y:S05]  /*1180*/  BSYNC.RECONVERGENT B2 ;  /* 0x0000000000027941 */ /* 0x000fea0003800200 */
.L_x_91:
[----:B------:R-:W-:Y:S02]  /*1190*/  HFMA2 R7, -RZ, RZ, 0, 0 ;  /* 0x00000000ff077431 */ /* 0x000fe400000001ff */
[----:B------:R-:W-:-:S04]  /*11a0*/  IMAD.MOV.U32 R6, RZ, RZ, R4 ;  /* 0x000000ffff067224 */ /* 0x000fc800078e0004 */
[----:B0-----:R-:W-:Y:S05]  /*11b0*/  RET.REL.NODEC R6 `(_Z11vertex_pushP4NodeP4EdgePiS3_PfS4_) ;  /* 0xffffffec06907950 */ /* 0x001fea0003c3ffff */
.L_x_102:
        /* <DEDUP_REMOVED lines=12> */
.L_x_120:


//--------------------- .text._Z8edgelistP4NodeP4EdgePiPfS4_ --------------------------
	.section	.text._Z8edgelistP4NodeP4EdgePiPfS4_,"ax",@progbits
	.align	128
        .global         _Z8edgelistP4NodeP4EdgePiPfS4_
        .type           _Z8edgelistP4NodeP4EdgePiPfS4_,@function
        .size           _Z8edgelistP4NodeP4EdgePiPfS4_,(.L_x_121 - _Z8edgelistP4NodeP4EdgePiPfS4_)
        .other          _Z8edgelistP4NodeP4EdgePiPfS4_,@"STO_CUDA_ENTRY STV_DEFAULT"
_Z8edgelistP4NodeP4EdgePiPfS4_:
.text._Z8edgelistP4NodeP4EdgePiPfS4_:
        /* <DEDUP_REMOVED lines=11> */
[----:B0-----:R-:W-:-:S06]  /*00b0*/  IMAD.WIDE R4, R7, 0x8, R4 ;  /* 0x0000000807047825 */ /* 0x001fcc00078e0204 */
[----:B------:R-:W0:Y:S01]  /*00c0*/  LDC.64 R6, c[0x0][0x380] ;  /* 0x0000e000ff067b82 */ /* 0x000e220000000a00 */
[----:B------:R-:W0:Y:S04]  /*00d0*/  LDG.E R3, desc[UR4][R4.64] ;  /* 0x0000000404037981 */ /* 0x000e28000c1e1900 */
[----:B------:R1:W5:Y:S01]  /*00e0*/  LDG.E R2, desc[UR4][R4.64+0x4] ;  /* 0x0000040404027981 */ /* 0x000362000c1e1900 */
[----:B0-----:R-:W-:-:S06]  /*00f0*/  IMAD.WIDE R6, R3, 0x10, R6 ;  /* 0x0000001003067825 */ /* 0x001fcc00078e0206 */
[----:B------:R-:W2:Y:S01]  /*0100*/  LDG.E R6, desc[UR4][R6.64+0x8] ;  /* 0x0000080406067981 */ /* 0x000ea2000c1e1900 */
[----:B------:R-:W-:Y:S01]  /*0110*/  BSSY.RECONVERGENT B0, `(.L_x_103) ;  /* 0x0000015000007945 */ /* 0x000fe20003800200 */
[----:B------:R-:W-:Y:S01]  /*0120*/  IMAD.MOV.U32 R9, RZ, RZ, RZ ;  /* 0x000000ffff097224 */ /* 0x000fe200078e00ff */
[----:B--2---:R-:W-:-:S13]  /*0130*/  ISETP.NE.AND P0, PT, R6, RZ, PT ;  /* 0x000000ff0600720c */ /* 0x004fda0003f05270 */
[----:B-1----:R-:W-:Y:S05]  /*0140*/  @!P0 BRA `(.L_x_104) ;  /* 0x0000000000448947 */ /* 0x002fea0003800000 */
        /* <DEDUP_REMOVED lines=14> */
[----:B-----5:R-:W-:Y:S05]  /*0230*/  CALL.REL.NOINC `($__internal_2_$__cuda_sm3x_div_rn_noftz_f32_slowpath) ;  /* 0x00000000001c7944 */ /* 0x020fea0003c00000 */
[----:B------:R-:W-:-:S07]  /*0240*/  IMAD.MOV.U32 R9, RZ, RZ, R0 ;  /* 0x000000ffff097224 */ /* 0x000fce00078e0000 */
.L_x_105:
[----:B------:R-:W-:Y:S05]  /*0250*/  BSYNC.RECONVERGENT B1 ;  /* 0x0000000000017941 */ /* 0x000fea0003800200 */
.L_x_104:
[----:B------:R-:W-:Y:S05]  /*0260*/  BSYNC.RECONVERGENT B0 ;  /* 0x0000000000007941 */ /* 0x000fea0003800200 */
.L_x_103:
[----:B------:R-:W0:Y:S02]  /*0270*/  LDC.64 R4, c[0x0][0x3a0] ;  /* 0x0000e800ff047b82 */ /* 0x000e240000000a00 */
[----:B0----5:R-:W-:-:S05]  /*0280*/  IMAD.WIDE R2, R2, 0x4, R4 ;  /* 0x0000000402027825 */ /* 0x021fca00078e0204 */
[----:B------:R-:W-:Y:S01]  /*0290*/  REDG.E.ADD.F32.FTZ.RN.STRONG.GPU desc[UR4][R2.64], R9 ;  /* 0x00000009020079a6 */ /* 0x000fe2000c12f304 */
[----:B------:R-:W-:Y:S05]  /*02a0*/  EXIT ;  /* 0x000000000000794d */ /* 0x000fea0003800000 */
        .weak           $__internal_2_$__cuda_sm3x_div_rn_noftz_f32_slowpath
        .type           $__internal_2_$__cuda_sm3x_div_rn_noftz_f32_slowpath,@function
        .size           $__internal_2_$__cuda_sm3x_div_rn_noftz_f32_slowpath,(.L_x_121 - $__internal_2_$__cuda_sm3x_div_rn_noftz_f32_slowpath)
$__internal_2_$__cuda_sm3x_div_rn_noftz_f32_slowpath:
[--C-:B------:R-:W-:Y:S01]  /*02b0*/  SHF.R.U32.HI R6, RZ, 0x17, R3.reuse ;  /* 0x00000017ff067819 */ /* 0x100fe20000011603 */
[----:B------:R-:W-:Y:S01]  /*02c0*/  BSSY.RECONVERGENT B2, `(.L_x_106) ;  /* 0x0000064000027945 */ /* 0x000fe20003800200 */
[--C-:B------:R-:W-:Y:S01]  /*02d0*/  SHF.R.U32.HI R5, RZ, 0x17, R0.reuse ;  /* 0x00000017ff057819 */ /* 0x100fe20000011600 */
[----:B------:R-:W-:Y:S01]  /*02e0*/  IMAD.MOV.U32 R7, RZ, RZ, R0 ;  /* 0x000000ffff077224 */ /* 0x000fe200078e0000 */
[----:B------:R-:W-:Y:S01]  /*02f0*/  LOP3.LUT R6, R6, 0xff, RZ, 0xc0, !PT ;  /* 0x000000ff06067812 */ /* 0x000fe200078ec0ff */
[----:B------:R-:W-:Y:S01]  /*0300*/  IMAD.MOV.U32 R8, RZ, RZ, R3 ;  /* 0x000000ffff087224 */ /* 0x000fe200078e0003 */
[----:B------:R-:W-:-:S03]  /*0310*/  LOP3.LUT R5, R5, 0xff, RZ, 0xc0, !PT ;  /* 0x000000ff05057812 */ /* 0x000fc600078ec0ff */
        /* <DEDUP_REMOVED lines=24> */
[----:B------:R-:W-:Y:S02]  /*04a0*/  @P0 IMAD.MOV.U32 R9, RZ, RZ, RZ ;  /* 0x000000ffff090224 */ /* 0x000fe400078e00ff */
[----:B------:R-:W-:Y:S01]  /*04b0*/  @!P0 FFMA R7, R0, 1.84467440737095516160e+19, RZ ;  /* 0x5f80000000078823 */ /* 0x000fe200000000ff */
[----:B------:R-:W-:Y:S02]  /*04c0*/  @!P0 IMAD.MOV.U32 R9, RZ, RZ, -0x40 ;  /* 0xffffffc0ff098424 */ /* 0x000fe400078e00ff */
[----:B------:R-:W-:Y:S02]  /*04d0*/  @!P1 FFMA R8, R3, 1.84467440737095516160e+19, RZ ;  /* 0x5f80000003089823 */ /* 0x000fe400000000ff */
[----:B------:R-:W-:-:S07]  /*04e0*/  @!P1 VIADD R9, R9, 0x40 ;  /* 0x0000004009099836 */ /* 0x000fce0000000000 */
.L_x_107:
[----:B------:R-:W-:Y:S01]  /*04f0*/  LEA R3, R6, 0xc0800000, 0x17 ;  /* 0xc080000006037811 */ /* 0x000fe200078eb8ff */
[----:B------:R-:W-:Y:S01]  /*0500*/  VIADD R5, R5, 0xffffff81 ;  /* 0xffffff8105057836 */ /* 0x000fe20000000000 */
[----:B------:R-:W-:Y:S03]  /*0510*/  BSSY.RECONVERGENT B3, `(.L_x_112) ;  /* 0x0000035000037945 */ /* 0x000fe60003800200 */
[----:B------:R-:W-:Y:S01]  /*0520*/  IMAD.IADD R3, R8, 0x1, -R3 ;  /* 0x0000000108037824 */ /* 0x000fe200078e0a03 */
[C---:B------:R-:W-:Y:S01]  /*0530*/  IADD3 R6, PT, PT, R5.reuse, 0x7f, -R6 ;  /* 0x0000007f05067810 */ /* 0x040fe20007ffe806 */
[----:B------:R-:W-:Y:S02]  /*0540*/  IMAD R0, R5, -0x800000, R7 ;  /* 0xff80000005007824 */ /* 0x000fe400078e0207 */
[----:B------:R-:W0:Y:S01]  /*0550*/  MUFU.RCP R8, R3 ;  /* 0x0000000300087308 */ /* 0x000e220000001000 */
[----:B------:R-:W-:Y:S01]  /*0560*/  FADD.FTZ R11, -R3, -RZ ;  /* 0x800000ff030b7221 */ /* 0x000fe20000010100 */
[----:B------:R-:W-:-:S03]  /*0570*/  IMAD.IADD R6, R6, 0x1, R9 ;  /* 0x0000000106067824 */ /* 0x000fc600078e0209 */
        /* <DEDUP_REMOVED lines=9> */
[----:B------:R-:W-:-:S04]  /*0610*/  IMAD.IADD R9, R3, 0x1, R6 ;  /* 0x0000000103097824 */ /* 0x000fc800078e0206 */
[----:B------:R-:W-:-:S05]  /*0620*/  VIADD R3, R9, 0xffffffff ;  /* 0xffffffff09037836 */ /* 0x000fca0000000000 */
        /* <DEDUP_REMOVED lines=15> */
[----:B------:R-:W-:Y:S02]  /*0720*/  VIADD R8, R9, 0x20 ;  /* 0x0000002009087836 */ /* 0x000fe40000000000 */
[----:B------:R-:W-:Y:S01]  /*0730*/  LOP3.LUT R5, R5, 0x800000, RZ, 0xfc, !PT ;  /* 0x0080000005057812 */ /* 0x000fe200078efcff */
[----:B------:R-:W-:Y:S01]  /*0740*/  IMAD.MOV R7, RZ, RZ, -R9 ;  /* 0x000000ffff077224 */ /* 0x000fe200078e0a09 */
[----:B------:R-:W-:-:S02]  /*0750*/  FSETP.NEU.FTZ.AND P0, PT, R3, R6, PT ;  /* 0x000000060300720b */ /* 0x000fc40003f1d000 */
[----:B------:R-:W-:Y:S02]  /*0760*/  SHF.L.U32 R8, R5, R8, RZ ;  /* 0x0000000805087219 */ /* 0x000fe400000006ff */
[----:B------:R-:W-:Y:S02]  /*0770*/  SEL R6, R7, RZ, P2 ;  /* 0x000000ff07067207 */ /* 0x000fe40001000000 */
[----:B------:R-:W-:Y:S02]  /*0780*/  ISETP.NE.AND P1, PT, R8, RZ, P1 ;  /* 0x000000ff0800720c */ /* 0x000fe40000f25270 */
[----:B------:R-:W-:Y:S02]  /*0790*/  SHF.R.U32.HI R6, RZ, R6, R5 ;  /* 0x00000006ff067219 */ /* 0x000fe40000011605 */
[----:B------:R-:W-:Y:S02]  /*07a0*/  PLOP3.LUT P0, PT, P0, P1, PT, 0xf8, 0x8f ;  /* 0x00000000008f781c */ /* 0x000fe40000703f70 */
[----:B------:R-:W-:-:S02]  /*07b0*/  SHF.R.U32.HI R8, RZ, 0x1, R6 ;  /* 0x00000001ff087819 */ /* 0x000fc40000011606 */
[----:B------:R-:W-:-:S04]  /*07c0*/  SEL R3, RZ, 0x1, !P0 ;  /* 0x00000001ff037807 */ /* 0x000fc80004000000 */
[----:B------:R-:W-:-:S04]  /*07d0*/  LOP3.LUT R3, R3, 0x1, R8, 0xf8, !PT ;  /* 0x0000000103037812 */ /* 0x000fc800078ef808 */
[----:B------:R-:W-:-:S05]  /*07e0*/  LOP3.LUT R3, R3, R6, RZ, 0xc0, !PT ;  /* 0x0000000603037212 */ /* 0x000fca00078ec0ff */
[----:B------:R-:W-:-:S05]  /*07f0*/  IMAD.IADD R3, R8, 0x1, R3 ;  /* 0x0000000108037824 */ /* 0x000fca00078e0203 */
[----:B------:R-:W-:Y:S01]  /*0800*/  LOP3.LUT R0, R3, R0, RZ, 0xfc, !PT ;  /* 0x0000000003007212 */ /* 0x000fe200078efcff */
[----:B------:R-:W-:Y:S06]  /*0810*/  BRA `(.L_x_115) ;  /* 0x0000000000107947 */ /* 0x000fec0003800000 */
.L_x_114:
[----:B------:R-:W-:-:S04]  /*0820*/  LOP3.LUT R0, R0, 0x80000000, RZ, 0xc0, !PT ;  /* 0x8000000000007812 */ /* 0x000fc800078ec0ff */
[----:B------:R-:W-:Y:S01]  /*0830*/  LOP3.LUT R0, R0, 0x7f800000, RZ, 0xfc, !PT ;  /* 0x7f80000000007812 */ /* 0x000fe200078efcff */
[----:B------:R-:W-:Y:S06]  /*0840*/  BRA `(.L_x_115) ;  /* 0x0000000000047947 */ /* 0x000fec0003800000 */
.L_x_113:
[----:B------:R-:W-:-:S07]  /*0850*/  IMAD R0, R6, 0x800000, R0 ;  /* 0x0080000006007824 */ /* 0x000fce00078e0200 */
.L_x_115:
[----:B------:R-:W-:Y:S05]  /*0860*/  BSYNC.RECONVERGENT B3 ;  /* 0x0000000000037941 */ /* 0x000fea0003800200 */
.L_x_112:
[----:B------:R-:W-:Y:S05]  /*0870*/  BRA `(.L_x_116) ;  /* 0x0000000000207947 */ /* 0x000fea0003800000 */
.L_x_111:
[----:B------:R-:W-:-:S04]  /*0880*/  LOP3.LUT R0, R8, 0x80000000, R7, 0x48, !PT ;  /* 0x8000000008007812 */ /* 0x000fc800078e4807 */
[----:B------:R-:W-:Y:S01]  /*0890*/  LOP3.LUT R0, R0, 0x7f800000, RZ, 0xfc, !PT ;  /* 0x7f80000000007812 */ /* 0x000fe200078efcff */
[----:B------:R-:W-:Y:S06]  /*08a0*/  BRA `(.L_x_116) ;  /* 0x0000000000147947 */ /* 0x000fec0003800000 */
.L_x_110:
[----:B------:R-:W-:Y:S01]  /*08b0*/  LOP3.LUT R0, R8, 0x80000000, R7, 0x48, !PT ;  /* 0x8000000008007812 */ /* 0x000fe200078e4807 */
[----:B------:R-:W-:Y:S06]  /*08c0*/  BRA `(.L_x_116) ;  /* 0x00000000000c7947 */ /* 0x000fec0003800000 */
.L_x_109:
[----:B------:R-:W0:Y:S01]  /*08d0*/  MUFU.RSQ R0, -QNAN ;  /* 0xffc0000000007908 */ /* 0x000e220000001400 */
[----:B------:R-:W-:Y:S05]  /*08e0*/  BRA `(.L_x_116) ;  /* 0x0000000000047947 */ /* 0x000fea0003800000 */
.L_x_108:
[----:B------:R-:W-:-:S07]  /*08f0*/  FADD.FTZ R0, R0, R3 ;  /* 0x0000000300007221 */ /* 0x000fce0000010000 */
.L_x_116:
[----:B------:R-:W-:Y:S05]  /*0900*/  BSYNC.RECONVERGENT B2 ;  /* 0x0000000000027941 */ /* 0x000fea0003800200 */
.L_x_106:
[----:B------:R-:W-:-:S04]  /*0910*/  IMAD.MOV.U32 R5, RZ, RZ, 0x0 ;  /* 0x00000000ff057424 */ /* 0x000fc800078e00ff */
[----:B0-----:R-:W-:Y:S05]  /*0920*/  RET.REL.NODEC R4 `(_Z8edgelistP4NodeP4EdgePiPfS4_) ;  /* 0xfffffff404b47950 */ /* 0x001fea0003c3ffff */
.L_x_117:
        /* <DEDUP_REMOVED lines=13> */
.L_x_121:


//--------------------- .text._Z22update_pagerank_arraysPfS_Pi --------------------------
	.section	.text._Z22update_pagerank_arraysPfS_Pi,"ax",@progbits
	.align	128
        .global         _Z22update_pagerank_arraysPfS_Pi
        .type           _Z22update_pagerank_arraysPfS_Pi,@function
        .size           _Z22update_pagerank_arraysPfS_Pi,(.L_x_125 - _Z22update_pagerank_arraysPfS_Pi)
        .other          _Z22update_pagerank_arraysPfS_Pi,@"STO_CUDA_ENTRY STV_DEFAULT"
_Z22update_pagerank_arraysPfS_Pi:
.text._Z22update_pagerank_arraysPfS_Pi:
        /* <DEDUP_REMOVED lines=10> */
[----:B------:R-:W0:Y:S08]  /*00a0*/  LDC.64 R2, c[0x0][0x388] ;  /* 0x0000e200ff027b82 */ /* 0x000e300000000a00 */
[----:B------:R-:W1:Y:S01]  /*00b0*/  LDC.64 R4, c[0x0][0x380] ;  /* 0x0000e000ff047b82 */ /* 0x000e620000000a00 */
[----:B0-----:R-:W-:-:S06]  /*00c0*/  IMAD.WIDE R2, R7, 0x4, R2 ;  /* 0x0000000407027825 */ /* 0x001fcc00078e0202 */
[----:B------:R-:W2:Y:S01]  /*00d0*/  LDG.E R3, desc[UR4][R2.64] ;  /* 0x0000000402037981 */ /* 0x000ea2000c1e1900 */
[----:B-1----:R-:W-:-:S05]  /*00e0*/  IMAD.WIDE R4, R7, 0x4, R4 ;  /* 0x0000000407047825 */ /* 0x002fca00078e0204 */
[----:B--2---:R-:W-:Y:S01]  /*00f0*/  STG.E desc[UR4][R4.64], R3 ;  /* 0x0000000304007986 */ /* 0x004fe2000c101904 */
[----:B------:R-:W-:Y:S05]  /*0100*/  EXIT ;  /* 0x000000000000794d */ /* 0x000fea0003800000 */
.L_x_118:
        /* <DEDUP_REMOVED lines=15> */
.L_x_125:


//--------------------- .nv.shared.reserved.0     --------------------------
	.section	.nv.shared.reserved.0,"aw",@nobits
	.weak		__nv_reservedSMEM_offset_0_alias
	.size		__nv_reservedSMEM_offset_0_alias, 0, 64
	.other		__nv_reservedSMEM_offset_0_alias,@"STO_CUDA_RESERVED_SHARED STV_DEFAULT"
__nv_reservedSMEM_offset_0_alias:
	.zero		0
	.zero		64


//--------------------- .nv.constant0._Z11vertex_pullP4NodeP4EdgePiS3_PfS4_ --------------------------
	.section	.nv.constant0._Z11vertex_pullP4NodeP4EdgePiS3_PfS4_,"a",@progbits
	.sectionflags	@""
	.align	4
.nv.constant0._Z11vertex_pullP4NodeP4EdgePiS3_PfS4_:
	.zero		944


//--------------------- .nv.constant0._Z11vertex_pushP4NodeP4EdgePiS3_PfS4_ --------------------------
	.section	.nv.constant0._Z11vertex_pushP4NodeP4EdgePiS3_PfS4_,"a",@progbits
	.sectionflags	@""
	.align	4
.nv.constant0._Z11vertex_pushP4NodeP4EdgePiS3_PfS4_:
	.zero		944


//--------------------- .nv.constant0._Z8edgelistP4NodeP4EdgePiPfS4_ --------------------------
	.section	.nv.constant0._Z8edgelistP4NodeP4EdgePiPfS4_,"a",@progbits
	.sectionflags	@""
	.align	4
.nv.constant0._Z8edgelistP4NodeP4EdgePiPfS4_:
	.zero		936


//--------------------- .nv.constant0._Z22update_pagerank_arraysPfS_Pi --------------------------
	.section	.nv.constant0._Z22update_pagerank_arraysPfS_Pi,"a",@progbits
	.sectionflags	@""
	.align	4
.nv.constant0._Z22update_pagerank_arraysPfS_Pi:
	.zero		920


//--------------------- SYMBOLS --------------------------

	.type		.nv.reservedSmem.offset0,@object
	.size		.nv.reservedSmem.offset0,0x4
